//
// Generated by NVIDIA NVVM Compiler
//
// Compiler Build ID: CL-36424714
// Cuda compilation tools, release 13.0, V13.0.88
// Based on NVVM 20.0.0
//

.version 9.0
.target sm_100
.address_size 64

	// .globl	_Z36panel_pivot_and_prescale_coop_kernelP6__halfiiiiS0_PiiS1_
.extern .shared .align 16 .b8 smem[];

.visible .entry _Z36panel_pivot_and_prescale_coop_kernelP6__halfiiiiS0_PiiS1_(
	.param .u64 .ptr .align 1 _Z36panel_pivot_and_prescale_coop_kernelP6__halfiiiiS0_PiiS1__param_0,
	.param .u32 _Z36panel_pivot_and_prescale_coop_kernelP6__halfiiiiS0_PiiS1__param_1,
	.param .u32 _Z36panel_pivot_and_prescale_coop_kernelP6__halfiiiiS0_PiiS1__param_2,
	.param .u32 _Z36panel_pivot_and_prescale_coop_kernelP6__halfiiiiS0_PiiS1__param_3,
	.param .u32 _Z36panel_pivot_and_prescale_coop_kernelP6__halfiiiiS0_PiiS1__param_4,
	.param .u64 .ptr .align 1 _Z36panel_pivot_and_prescale_coop_kernelP6__halfiiiiS0_PiiS1__param_5,
	.param .u64 .ptr .align 1 _Z36panel_pivot_and_prescale_coop_kernelP6__halfiiiiS0_PiiS1__param_6,
	.param .u32 _Z36panel_pivot_and_prescale_coop_kernelP6__halfiiiiS0_PiiS1__param_7,
	.param .u64 .ptr .align 1 _Z36panel_pivot_and_prescale_coop_kernelP6__halfiiiiS0_PiiS1__param_8
)
{
	.reg .pred 	%p<65>;
	.reg .b16 	%rs<158>;
	.reg .b32 	%r<237>;
	.reg .b32 	%f<25>;
	.reg .b64 	%rd<62>;

	ld.param.u64 	%rd13, [_Z36panel_pivot_and_prescale_coop_kernelP6__halfiiiiS0_PiiS1__param_0];
	ld.param.u32 	%r51, [_Z36panel_pivot_and_prescale_coop_kernelP6__halfiiiiS0_PiiS1__param_1];
	ld.param.u32 	%r55, [_Z36panel_pivot_and_prescale_coop_kernelP6__halfiiiiS0_PiiS1__param_3];
	ld.param.u32 	%r53, [_Z36panel_pivot_and_prescale_coop_kernelP6__halfiiiiS0_PiiS1__param_4];
	ld.param.u64 	%rd14, [_Z36panel_pivot_and_prescale_coop_kernelP6__halfiiiiS0_PiiS1__param_5];
	ld.param.u64 	%rd15, [_Z36panel_pivot_and_prescale_coop_kernelP6__halfiiiiS0_PiiS1__param_6];
	ld.param.u32 	%r54, [_Z36panel_pivot_and_prescale_coop_kernelP6__halfiiiiS0_PiiS1__param_7];
	ld.param.u64 	%rd12, [_Z36panel_pivot_and_prescale_coop_kernelP6__halfiiiiS0_PiiS1__param_8];
	cvta.to.global.u64 	%rd1, %rd13;
	cvta.to.global.u64 	%rd2, %rd15;
	cvta.to.global.u64 	%rd3, %rd14;
	mov.u32 	%r1, %tid.x;
	and.b32  	%r2, %r1, 31;
	mov.u32 	%r234, %ntid.x;
	add.s32 	%r4, %r53, %r55;
	setp.ge.s32 	%p1, %r4, %r51;
	@%p1 bra 	$L__BB0_51;
	mov.f32 	%f9, 0f00000000;
	// begin inline asm
	{  cvt.rn.f16.f32 %rs27, %f9;}

	// end inline asm
	mov.u32 	%r5, %nctaid.x;
	mul.lo.s32 	%r6, %r234, %r5;
	mov.u32 	%r7, %ctaid.x;
	mad.lo.s32 	%r56, %r7, %r234, %r1;
	add.s32 	%r236, %r56, %r4;
	setp.ge.s32 	%p2, %r236, %r51;
	mov.u16 	%rs150, %rs27;
	mov.u32 	%r226, %r4;
	@%p2 bra 	$L__BB0_6;
	ld.param.u32 	%r218, [_Z36panel_pivot_and_prescale_coop_kernelP6__halfiiiiS0_PiiS1__param_2];
	mul.wide.s32 	%rd4, %r4, %r218;
	add.s32 	%r58, %r236, %r6;
	max.s32 	%r59, %r51, %r58;
	setp.lt.s32 	%p3, %r58, %r51;
	selp.u32 	%r60, 1, 0, %p3;
	add.s32 	%r61, %r58, %r60;
	sub.s32 	%r62, %r59, %r61;
	div.u32 	%r63, %r62, %r6;
	add.s32 	%r9, %r63, %r60;
	and.b32  	%r64, %r9, 3;
	setp.eq.s32 	%p4, %r64, 3;
	mov.u32 	%r223, %r236;
	mov.u32 	%r226, %r4;
	mov.u16 	%rs150, %rs27;
	@%p4 bra 	$L__BB0_5;
	add.s32 	%r65, %r9, 1;
	and.b32  	%r66, %r65, 3;
	neg.s32 	%r220, %r66;
	mov.u32 	%r223, %r236;
	mov.u32 	%r226, %r4;
	mov.u16 	%rs150, %rs27;
$L__BB0_4:
	.pragma "nounroll";
	cvt.s64.s32 	%rd16, %r223;
	add.s64 	%rd17, %rd4, %rd16;
	shl.b64 	%rd18, %rd17, 1;
	add.s64 	%rd19, %rd1, %rd18;
	ld.global.u16 	%rs30, [%rd19];
	// begin inline asm
	{abs.f16 %rs29,%rs30;
}
	// end inline asm
	// begin inline asm
	{ .reg .pred __$temp3;
  setp.gt.f16  __$temp3, %rs29, %rs150;
  selp.u16 %rs31, 1, 0, __$temp3;}
	// end inline asm
	setp.eq.s16 	%p5, %rs31, 0;
	selp.b16 	%rs150, %rs150, %rs29, %p5;
	selp.b32 	%r226, %r226, %r223, %p5;
	add.s32 	%r223, %r223, %r6;
	add.s32 	%r220, %r220, 1;
	setp.ne.s32 	%p6, %r220, 0;
	@%p6 bra 	$L__BB0_4;
$L__BB0_5:
	setp.lt.u32 	%p7, %r9, 3;
	@%p7 bra 	$L__BB0_6;
	bra.uni 	$L__BB0_52;
$L__BB0_6:
	shl.b32 	%r109, %r234, 1;
	mov.u32 	%r110, smem;
	add.s32 	%r21, %r110, %r109;
	// begin inline asm
	{mov.u32 %r73, WARP_SZ;
}
	// end inline asm
	shl.b32 	%r111, %r73, 8;
	add.s32 	%r106, %r111, -8161;
	// begin inline asm
	{  mov.b32 %r74, {%rs150,%rs150};}

	// end inline asm
	mov.b32 	%r77, 16;
	mov.b32 	%r107, -1;
	// begin inline asm
	{shfl.sync.down.b32 %r75,%r74,%r77,%r106,%r107;
}
	// end inline asm
	// begin inline asm
	{.reg .f16 low,high;
 mov.b32 {low,high}, %r75;
 mov.b16 %rs56, low;}
	// end inline asm
	shfl.sync.down.b32	%r112|%p13, %r226, 16, 31, -1;
	// begin inline asm
	{ .reg .pred __$temp3;
  setp.gt.f16  __$temp3, %rs56, %rs150;
  selp.u16 %rs57, 1, 0, __$temp3;}
	// end inline asm
	setp.eq.s16 	%p14, %rs57, 0;
	selp.b16 	%rs65, %rs150, %rs56, %p14;
	selp.b32 	%r113, %r226, %r112, %p14;
	// begin inline asm
	{  mov.b32 %r81, {%rs65,%rs65};}

	// end inline asm
	mov.b32 	%r84, 8;
	// begin inline asm
	{shfl.sync.down.b32 %r82,%r81,%r84,%r106,%r107;
}
	// end inline asm
	// begin inline asm
	{.reg .f16 low,high;
 mov.b32 {low,high}, %r82;
 mov.b16 %rs62, low;}
	// end inline asm
	shfl.sync.down.b32	%r114|%p15, %r113, 8, 31, -1;
	// begin inline asm
	{ .reg .pred __$temp3;
  setp.gt.f16  __$temp3, %rs62, %rs65;
  selp.u16 %rs63, 1, 0, __$temp3;}
	// end inline asm
	setp.eq.s16 	%p16, %rs63, 0;
	selp.b16 	%rs71, %rs65, %rs62, %p16;
	selp.b32 	%r115, %r113, %r114, %p16;
	// begin inline asm
	{  mov.b32 %r88, {%rs71,%rs71};}

	// end inline asm
	mov.b32 	%r91, 4;
	// begin inline asm
	{shfl.sync.down.b32 %r89,%r88,%r91,%r106,%r107;
}
	// end inline asm
	// begin inline asm
	{.reg .f16 low,high;
 mov.b32 {low,high}, %r89;
 mov.b16 %rs68, low;}
	// end inline asm
	shfl.sync.down.b32	%r116|%p17, %r115, 4, 31, -1;
	// begin inline asm
	{ .reg .pred __$temp3;
  setp.gt.f16  __$temp3, %rs68, %rs71;
  selp.u16 %rs69, 1, 0, __$temp3;}
	// end inline asm
	setp.eq.s16 	%p18, %rs69, 0;
	selp.b16 	%rs77, %rs71, %rs68, %p18;
	selp.b32 	%r117, %r115, %r116, %p18;
	// begin inline asm
	{  mov.b32 %r95, {%rs77,%rs77};}

	// end inline asm
	mov.b32 	%r98, 2;
	// begin inline asm
	{shfl.sync.down.b32 %r96,%r95,%r98,%r106,%r107;
}
	// end inline asm
	// begin inline asm
	{.reg .f16 low,high;
 mov.b32 {low,high}, %r96;
 mov.b16 %rs74, low;}
	// end inline asm
	shfl.sync.down.b32	%r118|%p19, %r117, 2, 31, -1;
	// begin inline asm
	{ .reg .pred __$temp3;
  setp.gt.f16  __$temp3, %rs74, %rs77;
  selp.u16 %rs75, 1, 0, __$temp3;}
	// end inline asm
	setp.eq.s16 	%p20, %rs75, 0;
	selp.b16 	%rs83, %rs77, %rs74, %p20;
	selp.b32 	%r119, %r117, %r118, %p20;
	// begin inline asm
	{  mov.b32 %r102, {%rs83,%rs83};}

	// end inline asm
	mov.b32 	%r105, 1;
	// begin inline asm
	{shfl.sync.down.b32 %r103,%r102,%r105,%r106,%r107;
}
	// end inline asm
	// begin inline asm
	{.reg .f16 low,high;
 mov.b32 {low,high}, %r103;
 mov.b16 %rs80, low;}
	// end inline asm
	shfl.sync.down.b32	%r120|%p21, %r119, 1, 31, -1;
	// begin inline asm
	{ .reg .pred __$temp3;
  setp.gt.f16  __$temp3, %rs80, %rs83;
  selp.u16 %rs81, 1, 0, __$temp3;}
	// end inline asm
	setp.eq.s16 	%p22, %rs81, 0;
	selp.b16 	%rs7, %rs83, %rs80, %p22;
	selp.b32 	%r23, %r119, %r120, %p22;
	setp.eq.s32 	%p23, %r2, 0;
	@%p23 bra 	$L__BB0_7;
	bra.uni 	$L__BB0_8;
$L__BB0_7:
	shr.u32 	%r121, %r1, 5;
	shl.b32 	%r122, %r121, 1;
	add.s32 	%r124, %r110, %r122;
	st.shared.u16 	[%r124], %rs7;
	shl.b32 	%r125, %r121, 2;
	add.s32 	%r126, %r21, %r125;
	st.shared.u32 	[%r126], %r23;
$L__BB0_8:
	bar.sync 	0;
	setp.gt.u32 	%p24, %r1, 31;
	@%p24 bra 	$L__BB0_13;
	shr.u32 	%r127, %r234, 5;
	setp.ge.u32 	%p25, %r2, %r127;
	mov.u16 	%rs152, %rs27;
	mov.u32 	%r229, %r4;
	@%p25 bra 	$L__BB0_11;
	shl.b32 	%r128, %r2, 1;
	add.s32 	%r130, %r110, %r128;
	ld.shared.u16 	%rs152, [%r130];
	shl.b32 	%r131, %r2, 2;
	add.s32 	%r132, %r21, %r131;
	ld.shared.u32 	%r229, [%r132];
$L__BB0_11:
	setp.ne.s32 	%p26, %r2, 0;
	// begin inline asm
	{  mov.b32 %r133, {%rs152,%rs152};}

	// end inline asm
	mov.b32 	%r136, 16;
	mov.b32 	%r166, -1;
	// begin inline asm
	{shfl.sync.down.b32 %r134,%r133,%r136,%r106,%r166;
}
	// end inline asm
	// begin inline asm
	{.reg .f16 low,high;
 mov.b32 {low,high}, %r134;
 mov.b16 %rs86, low;}
	// end inline asm
	shfl.sync.down.b32	%r168|%p27, %r229, 16, 31, -1;
	// begin inline asm
	{ .reg .pred __$temp3;
  setp.gt.f16  __$temp3, %rs86, %rs152;
  selp.u16 %rs87, 1, 0, __$temp3;}
	// end inline asm
	setp.eq.s16 	%p28, %rs87, 0;
	selp.b16 	%rs95, %rs152, %rs86, %p28;
	selp.b32 	%r169, %r229, %r168, %p28;
	// begin inline asm
	{  mov.b32 %r140, {%rs95,%rs95};}

	// end inline asm
	mov.b32 	%r143, 8;
	// begin inline asm
	{shfl.sync.down.b32 %r141,%r140,%r143,%r106,%r166;
}
	// end inline asm
	// begin inline asm
	{.reg .f16 low,high;
 mov.b32 {low,high}, %r141;
 mov.b16 %rs92, low;}
	// end inline asm
	shfl.sync.down.b32	%r170|%p29, %r169, 8, 31, -1;
	// begin inline asm
	{ .reg .pred __$temp3;
  setp.gt.f16  __$temp3, %rs92, %rs95;
  selp.u16 %rs93, 1, 0, __$temp3;}
	// end inline asm
	setp.eq.s16 	%p30, %rs93, 0;
	selp.b16 	%rs101, %rs95, %rs92, %p30;
	selp.b32 	%r171, %r169, %r170, %p30;
	// begin inline asm
	{  mov.b32 %r147, {%rs101,%rs101};}

	// end inline asm
	mov.b32 	%r150, 4;
	// begin inline asm
	{shfl.sync.down.b32 %r148,%r147,%r150,%r106,%r166;
}
	// end inline asm
	// begin inline asm
	{.reg .f16 low,high;
 mov.b32 {low,high}, %r148;
 mov.b16 %rs98, low;}
	// end inline asm
	shfl.sync.down.b32	%r172|%p31, %r171, 4, 31, -1;
	// begin inline asm
	{ .reg .pred __$temp3;
  setp.gt.f16  __$temp3, %rs98, %rs101;
  selp.u16 %rs99, 1, 0, __$temp3;}
	// end inline asm
	setp.eq.s16 	%p32, %rs99, 0;
	selp.b16 	%rs107, %rs101, %rs98, %p32;
	selp.b32 	%r173, %r171, %r172, %p32;
	// begin inline asm
	{  mov.b32 %r154, {%rs107,%rs107};}

	// end inline asm
	mov.b32 	%r157, 2;
	// begin inline asm
	{shfl.sync.down.b32 %r155,%r154,%r157,%r106,%r166;
}
	// end inline asm
	// begin inline asm
	{.reg .f16 low,high;
 mov.b32 {low,high}, %r155;
 mov.b16 %rs104, low;}
	// end inline asm
	shfl.sync.down.b32	%r174|%p33, %r173, 2, 31, -1;
	// begin inline asm
	{ .reg .pred __$temp3;
  setp.gt.f16  __$temp3, %rs104, %rs107;
  selp.u16 %rs105, 1, 0, __$temp3;}
	// end inline asm
	setp.eq.s16 	%p34, %rs105, 0;
	selp.b16 	%rs113, %rs107, %rs104, %p34;
	selp.b32 	%r175, %r173, %r174, %p34;
	// begin inline asm
	{  mov.b32 %r161, {%rs113,%rs113};}

	// end inline asm
	mov.b32 	%r164, 1;
	// begin inline asm
	{shfl.sync.down.b32 %r162,%r161,%r164,%r106,%r166;
}
	// end inline asm
	// begin inline asm
	{.reg .f16 low,high;
 mov.b32 {low,high}, %r162;
 mov.b16 %rs110, low;}
	// end inline asm
	shfl.sync.down.b32	%r176|%p35, %r175, 1, 31, -1;
	// begin inline asm
	{ .reg .pred __$temp3;
  setp.gt.f16  __$temp3, %rs110, %rs113;
  selp.u16 %rs111, 1, 0, __$temp3;}
	// end inline asm
	setp.eq.s16 	%p36, %rs111, 0;
	selp.b16 	%rs12, %rs113, %rs110, %p36;
	selp.b32 	%r30, %r175, %r176, %p36;
	@%p26 bra 	$L__BB0_13;
	mul.wide.u32 	%rd36, %r7, 2;
	add.s64 	%rd37, %rd3, %rd36;
	st.global.u16 	[%rd37], %rs12;
	mul.wide.u32 	%rd38, %r7, 4;
	add.s64 	%rd39, %rd2, %rd38;
	st.global.u32 	[%rd39], %r30;
$L__BB0_13:
	// begin inline asm
	mov.u32 %r177, %envreg2;
	// end inline asm
	cvt.u64.u32 	%rd40, %r177;
	// begin inline asm
	mov.u32 %r178, %envreg1;
	// end inline asm
	cvt.u64.u32 	%rd41, %r178;
	shl.b64 	%rd42, %rd41, 32;
	or.b64  	%rd5, %rd42, %rd40;
	setp.ne.s64 	%p37, %rd5, 0;
	@%p37 bra 	$L__BB0_15;
	// begin inline asm
	trap;
	// end inline asm
$L__BB0_15:
	add.s64 	%rd6, %rd5, 4;
	barrier.sync 	0;
	mov.u32 	%r179, %tid.y;
	add.s32 	%r180, %r1, %r179;
	mov.u32 	%r181, %tid.z;
	or.b32  	%r31, %r180, %r181;
	setp.ne.s32 	%p38, %r31, 0;
	@%p38 bra 	$L__BB0_18;
	mov.u32 	%r184, %nctaid.y;
	mul.lo.s32 	%r185, %r5, %r184;
	mov.u32 	%r186, %nctaid.z;
	mul.lo.s32 	%r187, %r185, %r186;
	mov.u32 	%r188, %ctaid.y;
	add.s32 	%r189, %r7, %r188;
	mov.u32 	%r190, %ctaid.z;
	neg.s32 	%r191, %r190;
	setp.eq.s32 	%p39, %r189, %r191;
	sub.s32 	%r192, -2147483647, %r187;
	selp.b32 	%r183, %r192, 1, %p39;
	// begin inline asm
	atom.add.release.gpu.u32 %r182,[%rd6],%r183;
	// end inline asm
$L__BB0_17:
	// begin inline asm
	ld.acquire.gpu.u32 %r193,[%rd6];
	// end inline asm
	xor.b32  	%r194, %r193, %r182;
	setp.gt.s32 	%p40, %r194, -1;
	@%p40 bra 	$L__BB0_17;
$L__BB0_18:
	barrier.sync 	0;
	setp.ne.s32 	%p41, %r7, 0;
	cvta.to.global.u64 	%rd45, %rd12;
	mul.wide.s32 	%rd46, %r53, 4;
	add.s64 	%rd7, %rd45, %rd46;
	@%p41 bra 	$L__BB0_31;
	setp.ge.s32 	%p42, %r1, %r54;
	mov.u16 	%rs154, %rs27;
	mov.u32 	%r232, %r4;
	@%p42 bra 	$L__BB0_24;
	mov.u32 	%r230, %r1;
	mov.u32 	%r232, %r4;
	mov.u16 	%rs154, %rs27;
$L__BB0_21:
	mul.wide.s32 	%rd47, %r230, 2;
	add.s64 	%rd48, %rd3, %rd47;
	ld.global.u16 	%rs14, [%rd48];
	mul.wide.s32 	%rd49, %r230, 4;
	add.s64 	%rd8, %rd2, %rd49;
	// begin inline asm
	{ .reg .pred __$temp3;
  setp.gt.f16  __$temp3, %rs14, %rs154;
  selp.u16 %rs114, 1, 0, __$temp3;}
	// end inline asm
	setp.eq.s16 	%p43, %rs114, 0;
	@%p43 bra 	$L__BB0_23;
	ld.global.u32 	%r232, [%rd8];
	mov.u16 	%rs154, %rs14;
$L__BB0_23:
	add.s32 	%r230, %r230, %r234;
	setp.lt.s32 	%p44, %r230, %r54;
	@%p44 bra 	$L__BB0_21;
$L__BB0_24:
	shl.b32 	%r195, %r1, 1;
	mov.u32 	%r196, smem;
	add.s32 	%r39, %r196, %r195;
	st.shared.u16 	[%r39], %rs154;
	shl.b32 	%r197, %r1, 2;
	add.s32 	%r40, %r21, %r197;
	st.shared.u32 	[%r40], %r232;
	bar.sync 	0;
	setp.lt.u32 	%p45, %r234, 2;
	@%p45 bra 	$L__BB0_29;
$L__BB0_25:
	mov.u32 	%r41, %r234;
	shr.u32 	%r234, %r41, 1;
	setp.ge.u32 	%p46, %r1, %r234;
	@%p46 bra 	$L__BB0_28;
	and.b32  	%r198, %r41, 2046;
	add.s32 	%r199, %r39, %r198;
	ld.shared.u16 	%rs17, [%r199];
	ld.shared.u16 	%rs119, [%r39];
	// begin inline asm
	{ .reg .pred __$temp3;
  setp.gt.f16  __$temp3, %rs17, %rs119;
  selp.u16 %rs117, 1, 0, __$temp3;}
	// end inline asm
	setp.eq.s16 	%p47, %rs117, 0;
	@%p47 bra 	$L__BB0_28;
	st.shared.u16 	[%r39], %rs17;
	shl.b32 	%r200, %r234, 2;
	add.s32 	%r201, %r40, %r200;
	ld.shared.u32 	%r202, [%r201];
	st.shared.u32 	[%r40], %r202;
$L__BB0_28:
	bar.sync 	0;
	setp.gt.u32 	%p48, %r41, 3;
	@%p48 bra 	$L__BB0_25;
$L__BB0_29:
	setp.ne.s32 	%p49, %r1, 0;
	@%p49 bra 	$L__BB0_31;
	ld.shared.u32 	%r203, [%r21];
	sub.s32 	%r204, %r203, %r4;
	st.global.u32 	[%rd7], %r204;
$L__BB0_31:
	setp.ne.s64 	%p50, %rd5, 0;
	@%p50 bra 	$L__BB0_33;
	// begin inline asm
	trap;
	// end inline asm
$L__BB0_33:
	setp.ne.s32 	%p51, %r31, 0;
	barrier.sync 	0;
	@%p51 bra 	$L__BB0_36;
	mov.u32 	%r207, %nctaid.y;
	mul.lo.s32 	%r208, %r5, %r207;
	mov.u32 	%r209, %nctaid.z;
	mul.lo.s32 	%r210, %r208, %r209;
	mov.u32 	%r211, %ctaid.y;
	add.s32 	%r212, %r7, %r211;
	mov.u32 	%r213, %ctaid.z;
	neg.s32 	%r214, %r213;
	setp.eq.s32 	%p52, %r212, %r214;
	sub.s32 	%r215, -2147483647, %r210;
	selp.b32 	%r206, %r215, 1, %p52;
	// begin inline asm
	atom.add.release.gpu.u32 %r205,[%rd6],%r206;
	// end inline asm
$L__BB0_35:
	// begin inline asm
	ld.acquire.gpu.u32 %r216,[%rd6];
	// end inline asm
	xor.b32  	%r217, %r216, %r205;
	setp.gt.s32 	%p53, %r217, -1;
	@%p53 bra 	$L__BB0_35;
$L__BB0_36:
	ld.param.u32 	%r219, [_Z36panel_pivot_and_prescale_coop_kernelP6__halfiiiiS0_PiiS1__param_2];
	barrier.sync 	0;
	ld.global.u32 	%r44, [%rd7];
	add.s32 	%r45, %r44, %r4;
	cvt.s64.s32 	%rd52, %r45;
	mul.wide.s32 	%rd9, %r4, %r219;
	add.s64 	%rd53, %rd9, %rd52;
	shl.b64 	%rd54, %rd53, 1;
	add.s64 	%rd55, %rd1, %rd54;
	ld.global.u16 	%rs18, [%rd55];
	// begin inline asm
	{ .reg .pred __$temp3;
  setp.eq.f16  __$temp3, %rs18, %rs27;
  selp.u16 %rs120, 1, 0, __$temp3;}
	// end inline asm
	setp.ne.s16 	%p54, %rs120, 0;
	@%p54 bra 	$L__BB0_51;
	setp.eq.s32 	%p55, %r44, 0;
	@%p55 bra 	$L__BB0_45;
	setp.ge.s32 	%p56, %r236, %r51;
	@%p56 bra 	$L__BB0_51;
$L__BB0_39:
	setp.eq.s32 	%p57, %r236, %r45;
	@%p57 bra 	$L__BB0_44;
	cvt.s64.s32 	%rd56, %r236;
	add.s64 	%rd57, %rd9, %rd56;
	shl.b64 	%rd58, %rd57, 1;
	add.s64 	%rd11, %rd1, %rd58;
	ld.global.u16 	%rs123, [%rd11];
	// begin inline asm
	{  cvt.f32.f16 %f10, %rs123;}

	// end inline asm
	// begin inline asm
	{  cvt.f32.f16 %f11, %rs18;}

	// end inline asm
	// begin inline asm
	{rcp.approx.ftz.f32 %f12, %f11;
}
	// end inline asm
	mul.f32 	%f14, %f10, %f12;
	// begin inline asm
	{  cvt.rn.f16.f32 %rs157, %f14;}

	// end inline asm
	// begin inline asm
	{abs.f16 %rs126,%rs157;
}
	// end inline asm
	mov.b16 	%rs130, 143;
	// begin inline asm
	{ .reg .pred __$temp3;
  setp.lt.f16  __$temp3, %rs126, %rs130;
  selp.u16 %rs128, 1, 0, __$temp3;}
	// end inline asm
	setp.eq.s16 	%p58, %rs128, 0;
	@%p58 bra 	$L__BB0_43;
	// begin inline asm
	{ .reg .pred __$temp3;
  setp.lt.f16  __$temp3, %rs27, %rs126;
  selp.u16 %rs131, 1, 0, __$temp3;}
	// end inline asm
	setp.eq.s16 	%p59, %rs131, 0;
	@%p59 bra 	$L__BB0_43;
	neg.f32 	%f16, %f11;
	fma.rn.f32 	%f17, %f16, %f14, %f10;
	fma.rn.f32 	%f15, %f12, %f17, %f14;
	// begin inline asm
	{  cvt.rn.f16.f32 %rs157, %f15;}

	// end inline asm
$L__BB0_43:
	st.global.u16 	[%rd11], %rs157;
$L__BB0_44:
	add.s32 	%r236, %r236, %r6;
	setp.lt.s32 	%p60, %r236, %r51;
	@%p60 bra 	$L__BB0_39;
	bra.uni 	$L__BB0_51;
$L__BB0_45:
	add.s32 	%r235, %r236, 1;
	setp.ge.s32 	%p61, %r235, %r51;
	@%p61 bra 	$L__BB0_51;
	// begin inline asm
	{  cvt.f32.f16 %f18, %rs18;}

	// end inline asm
	// begin inline asm
	{rcp.approx.ftz.f32 %f19, %f18;
}
	// end inline asm
	neg.f32 	%f2, %f18;
$L__BB0_47:
	cvt.s64.s32 	%rd59, %r235;
	add.s64 	%rd60, %rd9, %rd59;
	shl.b64 	%rd61, %rd60, 1;
	add.s64 	%rd10, %rd1, %rd61;
	ld.global.u16 	%rs136, [%rd10];
	// begin inline asm
	{  cvt.f32.f16 %f21, %rs136;}

	// end inline asm
	mul.f32 	%f22, %f21, %f19;
	// begin inline asm
	{  cvt.rn.f16.f32 %rs156, %f22;}

	// end inline asm
	// begin inline asm
	{abs.f16 %rs138,%rs156;
}
	// end inline asm
	mov.b16 	%rs142, 143;
	// begin inline asm
	{ .reg .pred __$temp3;
  setp.lt.f16  __$temp3, %rs138, %rs142;
  selp.u16 %rs140, 1, 0, __$temp3;}
	// end inline asm
	setp.eq.s16 	%p62, %rs140, 0;
	@%p62 bra 	$L__BB0_50;
	// begin inline asm
	{ .reg .pred __$temp3;
  setp.lt.f16  __$temp3, %rs27, %rs138;
  selp.u16 %rs143, 1, 0, __$temp3;}
	// end inline asm
	setp.eq.s16 	%p63, %rs143, 0;
	@%p63 bra 	$L__BB0_50;
	fma.rn.f32 	%f24, %f2, %f22, %f21;
	fma.rn.f32 	%f23, %f19, %f24, %f22;
	// begin inline asm
	{  cvt.rn.f16.f32 %rs156, %f23;}

	// end inline asm
$L__BB0_50:
	st.global.u16 	[%rd10], %rs156;
	add.s32 	%r235, %r235, %r6;
	setp.lt.s32 	%p64, %r235, %r51;
	@%p64 bra 	$L__BB0_47;
$L__BB0_51:
	ret;
$L__BB0_52:
	cvt.s64.s32 	%rd20, %r223;
	add.s64 	%rd21, %rd4, %rd20;
	shl.b64 	%rd22, %rd21, 1;
	add.s64 	%rd23, %rd1, %rd22;
	ld.global.u16 	%rs35, [%rd23];
	// begin inline asm
	{abs.f16 %rs34,%rs35;
}
	// end inline asm
	// begin inline asm
	{ .reg .pred __$temp3;
  setp.gt.f16  __$temp3, %rs34, %rs150;
  selp.u16 %rs36, 1, 0, __$temp3;}
	// end inline asm
	setp.eq.s16 	%p8, %rs36, 0;
	selp.b16 	%rs43, %rs150, %rs34, %p8;
	selp.b32 	%r67, %r226, %r223, %p8;
	add.s32 	%r68, %r223, %r6;
	cvt.s64.s32 	%rd24, %r68;
	add.s64 	%rd25, %rd4, %rd24;
	shl.b64 	%rd26, %rd25, 1;
	add.s64 	%rd27, %rd1, %rd26;
	ld.global.u16 	%rs40, [%rd27];
	// begin inline asm
	{abs.f16 %rs39,%rs40;
}
	// end inline asm
	// begin inline asm
	{ .reg .pred __$temp3;
  setp.gt.f16  __$temp3, %rs39, %rs43;
  selp.u16 %rs41, 1, 0, __$temp3;}
	// end inline asm
	setp.eq.s16 	%p9, %rs41, 0;
	selp.b16 	%rs48, %rs43, %rs39, %p9;
	selp.b32 	%r69, %r67, %r68, %p9;
	add.s32 	%r70, %r68, %r6;
	cvt.s64.s32 	%rd28, %r70;
	add.s64 	%rd29, %rd4, %rd28;
	shl.b64 	%rd30, %rd29, 1;
	add.s64 	%rd31, %rd1, %rd30;
	ld.global.u16 	%rs45, [%rd31];
	// begin inline asm
	{abs.f16 %rs44,%rs45;
}
	// end inline asm
	// begin inline asm
	{ .reg .pred __$temp3;
  setp.gt.f16  __$temp3, %rs44, %rs48;
  selp.u16 %rs46, 1, 0, __$temp3;}
	// end inline asm
	setp.eq.s16 	%p10, %rs46, 0;
	selp.b16 	%rs53, %rs48, %rs44, %p10;
	selp.b32 	%r71, %r69, %r70, %p10;
	add.s32 	%r72, %r70, %r6;
	cvt.s64.s32 	%rd32, %r72;
	add.s64 	%rd33, %rd4, %rd32;
	shl.b64 	%rd34, %rd33, 1;
	add.s64 	%rd35, %rd1, %rd34;
	ld.global.u16 	%rs50, [%rd35];
	// begin inline asm
	{abs.f16 %rs49,%rs50;
}
	// end inline asm
	// begin inline asm
	{ .reg .pred __$temp3;
  setp.gt.f16  __$temp3, %rs49, %rs53;
  selp.u16 %rs51, 1, 0, __$temp3;}
	// end inline asm
	setp.eq.s16 	%p11, %rs51, 0;
	selp.b16 	%rs150, %rs53, %rs49, %p11;
	selp.b32 	%r226, %r71, %r72, %p11;
	add.s32 	%r223, %r72, %r6;
	setp.lt.s32 	%p12, %r223, %r51;
	@%p12 bra 	$L__BB0_52;
	bra.uni 	$L__BB0_6;

}
	// .globl	_Z21panel_row_swap_kernelP6__halfiiiiiPKi
.visible .entry _Z21panel_row_swap_kernelP6__halfiiiiiPKi(
	.param .u64 .ptr .align 1 _Z21panel_row_swap_kernelP6__halfiiiiiPKi_param_0,
	.param .u32 _Z21panel_row_swap_kernelP6__halfiiiiiPKi_param_1,
	.param .u32 _Z21panel_row_swap_kernelP6__halfiiiiiPKi_param_2,
	.param .u32 _Z21panel_row_swap_kernelP6__halfiiiiiPKi_param_3,
	.param .u32 _Z21panel_row_swap_kernelP6__halfiiiiiPKi_param_4,
	.param .u32 _Z21panel_row_swap_kernelP6__halfiiiiiPKi_param_5,
	.param .u64 .ptr .align 1 _Z21panel_row_swap_kernelP6__halfiiiiiPKi_param_6
)
{
	.reg .pred 	%p<4>;
	.reg .b16 	%rs<3>;
	.reg .b32 	%r<15>;
	.reg .b64 	%rd<16>;

	ld.param.u64 	%rd1, [_Z21panel_row_swap_kernelP6__halfiiiiiPKi_param_0];
	ld.param.u32 	%r8, [_Z21panel_row_swap_kernelP6__halfiiiiiPKi_param_1];
	ld.param.u32 	%r4, [_Z21panel_row_swap_kernelP6__halfiiiiiPKi_param_2];
	ld.param.u32 	%r5, [_Z21panel_row_swap_kernelP6__halfiiiiiPKi_param_3];
	ld.param.u32 	%r6, [_Z21panel_row_swap_kernelP6__halfiiiiiPKi_param_4];
	ld.param.u32 	%r7, [_Z21panel_row_swap_kernelP6__halfiiiiiPKi_param_5];
	ld.param.u64 	%rd2, [_Z21panel_row_swap_kernelP6__halfiiiiiPKi_param_6];
	add.s32 	%r1, %r7, %r5;
	setp.ge.s32 	%p1, %r1, %r8;
	@%p1 bra 	$L__BB1_4;
	cvta.to.global.u64 	%rd3, %rd2;
	mul.wide.s32 	%rd4, %r7, 4;
	add.s64 	%rd5, %rd3, %rd4;
	ld.global.nc.u32 	%r2, [%rd5];
	setp.eq.s32 	%p2, %r2, 0;
	@%p2 bra 	$L__BB1_4;
	mov.u32 	%r9, %ctaid.x;
	mov.u32 	%r10, %ntid.x;
	mov.u32 	%r11, %tid.x;
	mad.lo.s32 	%r12, %r9, %r10, %r11;
	add.s32 	%r3, %r12, %r5;
	add.s32 	%r13, %r6, %r5;
	setp.ge.s32 	%p3, %r3, %r13;
	@%p3 bra 	$L__BB1_4;
	cvta.to.global.u64 	%rd6, %rd1;
	mul.wide.s32 	%rd7, %r3, %r4;
	cvt.s64.s32 	%rd8, %r1;
	add.s64 	%rd9, %rd7, %rd8;
	shl.b64 	%rd10, %rd9, 1;
	add.s64 	%rd11, %rd6, %rd10;
	ld.global.u16 	%rs1, [%rd11];
	add.s32 	%r14, %r2, %r1;
	cvt.s64.s32 	%rd12, %r14;
	add.s64 	%rd13, %rd7, %rd12;
	shl.b64 	%rd14, %rd13, 1;
	add.s64 	%rd15, %rd6, %rd14;
	ld.global.u16 	%rs2, [%rd15];
	st.global.u16 	[%rd11], %rs2;
	st.global.u16 	[%rd15], %rs1;
$L__BB1_4:
	ret;

}
	// .globl	_Z26panel_update_kernel_cacheUP6__halfiiiii
.visible .entry _Z26panel_update_kernel_cacheUP6__halfiiiii(
	.param .u64 .ptr .align 1 _Z26panel_update_kernel_cacheUP6__halfiiiii_param_0,
	.param .u32 _Z26panel_update_kernel_cacheUP6__halfiiiii_param_1,
	.param .u32 _Z26panel_update_kernel_cacheUP6__halfiiiii_param_2,
	.param .u32 _Z26panel_update_kernel_cacheUP6__halfiiiii_param_3,
	.param .u32 _Z26panel_update_kernel_cacheUP6__halfiiiii_param_4,
	.param .u32 _Z26panel_update_kernel_cacheUP6__halfiiiii_param_5
)
{
	.reg .pred 	%p<7>;
	.reg .b16 	%rs<9>;
	.reg .b32 	%r<22>;
	.reg .b32 	%f<2>;
	.reg .b64 	%rd<17>;

	ld.param.u64 	%rd2, [_Z26panel_update_kernel_cacheUP6__halfiiiii_param_0];
	ld.param.u32 	%r6, [_Z26panel_update_kernel_cacheUP6__halfiiiii_param_1];
	ld.param.u32 	%r7, [_Z26panel_update_kernel_cacheUP6__halfiiiii_param_2];
	ld.param.u32 	%r8, [_Z26panel_update_kernel_cacheUP6__halfiiiii_param_3];
	ld.param.u32 	%r9, [_Z26panel_update_kernel_cacheUP6__halfiiiii_param_4];
	ld.param.u32 	%r10, [_Z26panel_update_kernel_cacheUP6__halfiiiii_param_5];
	cvta.to.global.u64 	%rd1, %rd2;
	add.s32 	%r1, %r10, %r8;
	add.s32 	%r2, %r9, %r8;
	setp.ge.s32 	%p1, %r1, %r6;
	@%p1 bra 	$L__BB2_7;
	add.s32 	%r11, %r1, 1;
	mov.u32 	%r12, %ntid.x;
	mov.u32 	%r13, %ntid.y;
	mov.u32 	%r14, %ctaid.x;
	mov.u32 	%r15, %ctaid.y;
	mov.u32 	%r16, %tid.y;
	mad.lo.s32 	%r17, %r15, %r13, %r16;
	add.s32 	%r3, %r17, %r11;
	mov.u32 	%r18, %tid.x;
	mad.lo.s32 	%r19, %r14, %r12, %r18;
	add.s32 	%r4, %r19, %r11;
	setp.ne.s32 	%p2, %r16, 0;
	shl.b32 	%r20, %r18, 1;
	mov.u32 	%r21, smem;
	add.s32 	%r5, %r21, %r20;
	@%p2 bra 	$L__BB2_5;
	setp.ge.s32 	%p3, %r4, %r2;
	@%p3 bra 	$L__BB2_4;
	cvt.s64.s32 	%rd3, %r1;
	mul.wide.s32 	%rd4, %r4, %r7;
	add.s64 	%rd5, %rd4, %rd3;
	shl.b64 	%rd6, %rd5, 1;
	add.s64 	%rd7, %rd1, %rd6;
	ld.global.u16 	%rs2, [%rd7];
	st.shared.u16 	[%r5], %rs2;
	bra.uni 	$L__BB2_5;
$L__BB2_4:
	mov.f32 	%f1, 0f00000000;
	// begin inline asm
	{  cvt.rn.f16.f32 %rs1, %f1;}

	// end inline asm
	st.shared.u16 	[%r5], %rs1;
$L__BB2_5:
	bar.sync 	0;
	setp.ge.s32 	%p4, %r3, %r6;
	setp.ge.s32 	%p5, %r4, %r2;
	or.pred  	%p6, %p4, %p5;
	@%p6 bra 	$L__BB2_7;
	cvt.s64.s32 	%rd8, %r3;
	mul.wide.s32 	%rd9, %r1, %r7;
	add.s64 	%rd10, %rd9, %rd8;
	shl.b64 	%rd11, %rd10, 1;
	add.s64 	%rd12, %rd1, %rd11;
	ld.global.u16 	%rs4, [%rd12];
	ld.shared.u16 	%rs5, [%r5];
	mul.wide.s32 	%rd13, %r4, %r7;
	add.s64 	%rd14, %rd13, %rd8;
	shl.b64 	%rd15, %rd14, 1;
	add.s64 	%rd16, %rd1, %rd15;
	ld.global.u16 	%rs7, [%rd16];
	// begin inline asm
	{mul.f16 %rs3,%rs4,%rs5;
}
	// end inline asm
	// begin inline asm
	{sub.f16 %rs6,%rs7,%rs3;
}
	// end inline asm
	st.global.u16 	[%rd16], %rs6;
$L__BB2_7:
	ret;

}


// ===== COMPILED SASS (sm_100) =====

	.target	sm_100

	.elftype	@"ET_EXEC"


//--------------------- .note.nv.tkinfo           --------------------------
	.section	.note.nv.tkinfo,"",@"SHT_NOTE"
	.sectionflags	@"SHF_NOTE_NV_TKINFO"
	.tkinfo
        /*0018*/ 	.word	0x00000002
        /*0030*/ 	.string	""
        /*0030*/ 	.string	"ptxas"
        /*0030*/ 	.string	"Cuda compilation tools, release 13.0, V13.0.88"
        /*0030*/ 	.string	"Build cuda_13.0.r13.0/compiler.36424714_0"
        /*0030*/ 	.string	"-arch sm_100 -m 64 "



//--------------------- .note.nv.cuinfo           --------------------------
	.section	.note.nv.cuinfo,"",@"SHT_NOTE"
	.sectionflags	@"SHF_NOTE_NV_CUINFO"
        /*0018*/ 	.short	0x0002
        /*001a*/ 	.short	0x0064
        /*001c*/ 	.short	0x0082
	.zero		2


//--------------------- .nv.info                  --------------------------
	.section	.nv.info,"",@"SHT_CUDA_INFO"
	.align	4


	//----- nvinfo : EIATTR_REGCOUNT
	.align		4
        /*0000*/ 	.byte	0x04, 0x2f
        /*0002*/ 	.short	(.L_1 - .L_0)
	.align		4
.L_0:
        /*0004*/ 	.word	index@(_Z36panel_pivot_and_prescale_coop_kernelP6__halfiiiiS0_PiiS1_)
        /*0008*/ 	.word	0x0000001c


	//----- nvinfo : EIATTR_FRAME_SIZE
	.align		4
.L_1:
        /*000c*/ 	.byte	0x04, 0x11
        /*000e*/ 	.short	(.L_3 - .L_2)
	.align		4
.L_2:
        /*0010*/ 	.word	index@(_Z36panel_pivot_and_prescale_coop_kernelP6__halfiiiiS0_PiiS1_)
        /*0014*/ 	.word	0x00000000


	//----- nvinfo : EIATTR_REGCOUNT
	.align		4
.L_3:
        /*0018*/ 	.byte	0x04, 0x2f
        /*001a*/ 	.short	(.L_5 - .L_4)
	.align		4
.L_4:
        /*001c*/ 	.word	index@(_Z21panel_row_swap_kernelP6__halfiiiiiPKi)
        /*0020*/ 	.word	0x0000000c


	//----- nvinfo : EIATTR_FRAME_SIZE
	.align		4
.L_5:
        /*0024*/ 	.byte	0x04, 0x11
        /*0026*/ 	.short	(.L_7 - .L_6)
	.align		4
.L_6:
        /*0028*/ 	.word	index@(_Z21panel_row_swap_kernelP6__halfiiiiiPKi)
        /*002c*/ 	.word	0x00000000


	//----- nvinfo : EIATTR_REGCOUNT
	.align		4
.L_7:
        /*0030*/ 	.byte	0x04, 0x2f
        /*0032*/ 	.short	(.L_9 - .L_8)
	.align		4
.L_8:
        /*0034*/ 	.word	index@(_Z26panel_update_kernel_cacheUP6__halfiiiii)
        /*0038*/ 	.word	0x0000000e


	//----- nvinfo : EIATTR_FRAME_SIZE
	.align		4
.L_9:
        /*003c*/ 	.byte	0x04, 0x11
        /*003e*/ 	.short	(.L_11 - .L_10)
	.align		4
.L_10:
        /*0040*/ 	.word	index@(_Z26panel_update_kernel_cacheUP6__halfiiiii)
        /*0044*/ 	.word	0x00000000


	//----- nvinfo : EIATTR_MIN_STACK_SIZE
	.align		4
.L_11:
        /*0048*/ 	.byte	0x04, 0x12
        /*004a*/ 	.short	(.L_13 - .L_12)
	.align		4
.L_12:
        /*004c*/ 	.word	index@(_Z26panel_update_kernel_cacheUP6__halfiiiii)
        /*0050*/ 	.word	0x00000000


	//----- nvinfo : EIATTR_MIN_STACK_SIZE
	.align		4
.L_13:
        /*0054*/ 	.byte	0x04, 0x12
        /*0056*/ 	.short	(.L_15 - .L_14)
	.align		4
.L_14:
        /*0058*/ 	.word	index@(_Z21panel_row_swap_kernelP6__halfiiiiiPKi)
        /*005c*/ 	.word	0x00000000


	//----- nvinfo : EIATTR_MIN_STACK_SIZE
	.align		4
.L_15:
        /*0060*/ 	.byte	0x04, 0x12
        /*0062*/ 	.short	(.L_17 - .L_16)
	.align		4
.L_16:
        /*0064*/ 	.word	index@(_Z36panel_pivot_and_prescale_coop_kernelP6__halfiiiiS0_PiiS1_)
        /*0068*/ 	.word	0x00000000
.L_17:


//--------------------- .nv.compat                --------------------------
	.section	.nv.compat,"",@"SHT_CUDA_COMPAT_INFO"
	.align	4
        /*0000*/ 	.byte	0x02, 0x09, 0x00, 0x00, 0x02, 0x02, 0x01, 0x00, 0x02, 0x05, 0x05, 0x00, 0x03, 0x07, 0x01, 0x01
        /*0010*/ 	.byte	0x02, 0x03, 0x00, 0x00, 0x02, 0x06, 0x01, 0x00, 0x04, 0x0b, 0x08, 0x00, 0x09, 0x00, 0x00, 0x00
        /*0020*/ 	.byte	0x00, 0x00, 0x00, 0x00


//--------------------- .nv.info._Z26panel_update_kernel_cacheUP6__halfiiiii --------------------------
	.section	.nv.info._Z26panel_update_kernel_cacheUP6__halfiiiii,"",@"SHT_CUDA_INFO"
	.sectionflags	@""
	.align	4


	//----- nvinfo : EIATTR_CUDA_API_VERSION
	.align		4
        /*0000*/ 	.byte	0x04, 0x37
        /*0002*/ 	.short	(.L_19 - .L_18)
.L_18:
        /*0004*/ 	.word	0x00000082


	//----- nvinfo : EIATTR_KPARAM_INFO
	.align		4
.L_19:
        /*0008*/ 	.byte	0x04, 0x17
        /*000a*/ 	.short	(.L_21 - .L_20)
.L_20:
        /*000c*/ 	.word	0x00000000
        /*0010*/ 	.short	0x0005
        /*0012*/ 	.short	0x0018
        /*0014*/ 	.byte	0x00, 0xf0, 0x11, 0x00


	//----- nvinfo : EIATTR_KPARAM_INFO
	.align		4
.L_21:
        /*0018*/ 	.byte	0x04, 0x17
        /*001a*/ 	.short	(.L_23 - .L_22)
.L_22:
        /*001c*/ 	.word	0x00000000
        /*0020*/ 	.short	0x0004
        /*0022*/ 	.short	0x0014
        /*0024*/ 	.byte	0x00, 0xf0, 0x11, 0x00


	//----- nvinfo : EIATTR_KPARAM_INFO
	.align		4
.L_23:
        /*0028*/ 	.byte	0x04, 0x17
        /*002a*/ 	.short	(.L_25 - .L_24)
.L_24:
        /*002c*/ 	.word	0x00000000
        /*0030*/ 	.short	0x0003
        /*0032*/ 	.short	0x0010
        /*0034*/ 	.byte	0x00, 0xf0, 0x11, 0x00


	//----- nvinfo : EIATTR_KPARAM_INFO
	.align		4
.L_25:
        /*0038*/ 	.byte	0x04, 0x17
        /*003a*/ 	.short	(.L_27 - .L_26)
.L_26:
        /*003c*/ 	.word	0x00000000
        /*0040*/ 	.short	0x0002
        /*0042*/ 	.short	0x000c
        /*0044*/ 	.byte	0x00, 0xf0, 0x11, 0x00


	//----- nvinfo : EIATTR_KPARAM_INFO
	.align		4
.L_27:
        /*0048*/ 	.byte	0x04, 0x17
        /*004a*/ 	.short	(.L_29 - .L_28)
.L_28:
        /*004c*/ 	.word	0x00000000
        /*0050*/ 	.short	0x0001
        /*0052*/ 	.short	0x0008
        /*0054*/ 	.byte	0x00, 0xf0, 0x11, 0x00


	//----- nvinfo : EIATTR_KPARAM_INFO
	.align		4
.L_29:
        /*0058*/ 	.byte	0x04, 0x17
        /*005a*/ 	.short	(.L_31 - .L_30)
.L_30:
        /*005c*/ 	.word	0x00000000
        /*0060*/ 	.short	0x0000
        /*0062*/ 	.short	0x0000
        /*0064*/ 	.byte	0x00, 0xf5, 0x21, 0x00


	//----- nvinfo : EIATTR_SPARSE_MMA_MASK
	.align		4
.L_31:
        /*0068*/ 	.byte	0x03, 0x50
        /*006a*/ 	.short	0x0000


	//----- nvinfo : EIATTR_MAXREG_COUNT
	.align		4
        /*006c*/ 	.byte	0x03, 0x1b
        /*006e*/ 	.short	0x00ff


	//----- nvinfo : EIATTR_NUM_BARRIERS
	.align		4
        /*0070*/ 	.byte	0x02, 0x4c
        /*0072*/ 	.byte	0x01
	.zero		1


	//----- nvinfo : EIATTR_MERCURY_ISA_VERSION
	.align		4
        /*0074*/ 	.byte	0x03, 0x5f
        /*0076*/ 	.short	0x0101


	//----- nvinfo : EIATTR_VRC_CTA_INIT_COUNT
	.align		4
        /*0078*/ 	.byte	0x02, 0x4a
	.zero		1
	.zero		1


	//----- nvinfo : EIATTR_EXIT_INSTR_OFFSETS
	.align		4
        /*007c*/ 	.byte	0x04, 0x1c
        /*007e*/ 	.short	(.L_33 - .L_32)


	//   ....[0]....
.L_32:
        /*0080*/ 	.word	0x00000060


	//   ....[1]....
        /*0084*/ 	.word	0x000002c0


	//   ....[2]....
        /*0088*/ 	.word	0x000003b0


	//----- nvinfo : EIATTR_CRS_STACK_SIZE
	.align		4
.L_33:
        /*008c*/ 	.byte	0x04, 0x1e
        /*008e*/ 	.short	(.L_35 - .L_34)
.L_34:
        /*0090*/ 	.word	0x00000000


	//----- nvinfo : EIATTR_CBANK_PARAM_SIZE
	.align		4
.L_35:
        /*0094*/ 	.byte	0x03, 0x19
        /*0096*/ 	.short	0x001c


	//----- nvinfo : EIATTR_PARAM_CBANK
	.align		4
        /*0098*/ 	.byte	0x04, 0x0a
        /*009a*/ 	.short	(.L_37 - .L_36)
	.align		4
.L_36:
        /*009c*/ 	.word	index@(.nv.constant0._Z26panel_update_kernel_cacheUP6__halfiiiii)
        /*00a0*/ 	.short	0x0380
        /*00a2*/ 	.short	0x001c


	//----- nvinfo : EIATTR_SW_WAR
	.align		4
.L_37:
        /*00a4*/ 	.byte	0x04, 0x36
        /*00a6*/ 	.short	(.L_39 - .L_38)
.L_38:
        /*00a8*/ 	.word	0x00000008
.L_39:


//--------------------- .nv.info._Z21panel_row_swap_kernelP6__halfiiiiiPKi --------------------------
	.section	.nv.info._Z21panel_row_swap_kernelP6__halfiiiiiPKi,"",@"SHT_CUDA_INFO"
	.sectionflags	@""
	.align	4


	//----- nvinfo : EIATTR_CUDA_API_VERSION
	.align		4
        /*0000*/ 	.byte	0x04, 0x37
        /*0002*/ 	.short	(.L_41 - .L_40)
.L_40:
        /*0004*/ 	.word	0x00000082


	//----- nvinfo : EIATTR_KPARAM_INFO
	.align		4
.L_41:
        /*0008*/ 	.byte	0x04, 0x17
        /*000a*/ 	.short	(.L_43 - .L_42)
.L_42:
        /*000c*/ 	.word	0x00000000
        /*0010*/ 	.short	0x0006
        /*0012*/ 	.short	0x0020
        /*0014*/ 	.byte	0x00, 0xf5, 0x21, 0x00


	//----- nvinfo : EIATTR_KPARAM_INFO
	.align		4
.L_43:
        /*0018*/ 	.byte	0x04, 0x17
        /*001a*/ 	.short	(.L_45 - .L_44)
.L_44:
        /*001c*/ 	.word	0x00000000
        /*0020*/ 	.short	0x0005
        /*0022*/ 	.short	0x0018
        /*0024*/ 	.byte	0x00, 0xf0, 0x11, 0x00


	//----- nvinfo : EIATTR_KPARAM_INFO
	.align		4
.L_45:
        /*0028*/ 	.byte	0x04, 0x17
        /*002a*/ 	.short	(.L_47 - .L_46)
.L_46:
        /*002c*/ 	.word	0x00000000
        /*0030*/ 	.short	0x0004
        /*0032*/ 	.short	0x0014
        /*0034*/ 	.byte	0x00, 0xf0, 0x11, 0x00


	//----- nvinfo : EIATTR_KPARAM_INFO
	.align		4
.L_47:
        /*0038*/ 	.byte	0x04, 0x17
        /*003a*/ 	.short	(.L_49 - .L_48)
.L_48:
        /*003c*/ 	.word	0x00000000
        /*0040*/ 	.short	0x0003
        /*0042*/ 	.short	0x0010
        /*0044*/ 	.byte	0x00, 0xf0, 0x11, 0x00


	//----- nvinfo : EIATTR_KPARAM_INFO
	.align		4
.L_49:
        /*0048*/ 	.byte	0x04, 0x17
        /*004a*/ 	.short	(.L_51 - .L_50)
.L_50:
        /*004c*/ 	.word	0x00000000
        /*0050*/ 	.short	0x0002
        /*0052*/ 	.short	0x000c
        /*0054*/ 	.byte	0x00, 0xf0, 0x11, 0x00


	//----- nvinfo : EIATTR_KPARAM_INFO
	.align		4
.L_51:
        /*0058*/ 	.byte	0x04, 0x17
        /*005a*/ 	.short	(.L_53 - .L_52)
.L_52:
        /*005c*/ 	.word	0x00000000
        /*0060*/ 	.short	0x0001
        /*0062*/ 	.short	0x0008
        /*0064*/ 	.byte	0x00, 0xf0, 0x11, 0x00


	//----- nvinfo : EIATTR_KPARAM_INFO
	.align		4
.L_53:
        /*0068*/ 	.byte	0x04, 0x17
        /*006a*/ 	.short	(.L_55 - .L_54)
.L_54:
        /*006c*/ 	.word	0x00000000
        /*0070*/ 	.short	0x0000
        /*0072*/ 	.short	0x0000
        /*0074*/ 	.byte	0x00, 0xf5, 0x21, 0x00


	//----- nvinfo : EIATTR_SPARSE_MMA_MASK
	.align		4
.L_55:
        /*0078*/ 	.byte	0x03, 0x50
        /*007a*/ 	.short	0x0000


	//----- nvinfo : EIATTR_MAXREG_COUNT
	.align		4
        /*007c*/ 	.byte	0x03, 0x1b
        /*007e*/ 	.short	0x00ff


	//----- nvinfo : EIATTR_MERCURY_ISA_VERSION
	.align		4
        /*0080*/ 	.byte	0x03, 0x5f
        /*0082*/ 	.short	0x0101


	//----- nvinfo : EIATTR_VRC_CTA_INIT_COUNT
	.align		4
        /*0084*/ 	.byte	0x02, 0x4a
	.zero		1
	.zero		1


	//----- nvinfo : EIATTR_EXIT_INSTR_OFFSETS
	.align		4
        /*0088*/ 	.byte	0x04, 0x1c
        /*008a*/ 	.short	(.L_57 - .L_56)


	//   ....[0]....
.L_56:
        /*008c*/ 	.word	0x00000060


	//   ....[1]....
        /*0090*/ 	.word	0x000000c0


	//   ....[2]....
        /*0094*/ 	.word	0x00000150


	//   ....[3]....
        /*0098*/ 	.word	0x00000250


	//----- nvinfo : EIATTR_CBANK_PARAM_SIZE
	.align		4
.L_57:
        /*009c*/ 	.byte	0x03, 0x19
        /*009e*/ 	.short	0x0028


	//----- nvinfo : EIATTR_PARAM_CBANK
	.align		4
        /*00a0*/ 	.byte	0x04, 0x0a
        /*00a2*/ 	.short	(.L_59 - .L_58)
	.align		4
.L_58:
        /*00a4*/ 	.word	index@(.nv.constant0._Z21panel_row_swap_kernelP6__halfiiiiiPKi)
        /*00a8*/ 	.short	0x0380
        /*00aa*/ 	.short	0x0028


	//----- nvinfo : EIATTR_SW_WAR
	.align		4
.L_59:
        /*00ac*/ 	.byte	0x04, 0x36
        /*00ae*/ 	.short	(.L_61 - .L_60)
.L_60:
        /*00b0*/ 	.word	0x00000008
.L_61:


//--------------------- .nv.info._Z36panel_pivot_and_prescale_coop_kernelP6__halfiiiiS0_PiiS1_ --------------------------
	.section	.nv.info._Z36panel_pivot_and_prescale_coop_kernelP6__halfiiiiS0_PiiS1_,"",@"SHT_CUDA_INFO"
	.sectionflags	@""
	.align	4


	//----- nvinfo : EIATTR_CUDA_API_VERSION
	.align		4
        /*0000*/ 	.byte	0x04, 0x37
        /*0002*/ 	.short	(.L_63 - .L_62)
.L_62:
        /*0004*/ 	.word	0x00000082


	//----- nvinfo : EIATTR_KPARAM_INFO
	.align		4
.L_63:
        /*0008*/ 	.byte	0x04, 0x17
        /*000a*/ 	.short	(.L_65 - .L_64)
.L_64:
        /*000c*/ 	.word	0x00000000
        /*0010*/ 	.short	0x0008
        /*0012*/ 	.short	0x0030
        /*0014*/ 	.byte	0x00, 0xf5, 0x21, 0x00


	//----- nvinfo : EIATTR_KPARAM_INFO
	.align		4
.L_65:
        /*0018*/ 	.byte	0x04, 0x17
        /*001a*/ 	.short	(.L_67 - .L_66)
.L_66:
        /*001c*/ 	.word	0x00000000
        /*0020*/ 	.short	0x0007
        /*0022*/ 	.short	0x0028
        /*0024*/ 	.byte	0x00, 0xf0, 0x11, 0x00


	//----- nvinfo : EIATTR_KPARAM_INFO
	.align		4
.L_67:
        /*0028*/ 	.byte	0x04, 0x17
        /*002a*/ 	.short	(.L_69 - .L_68)
.L_68:
        /*002c*/ 	.word	0x00000000
        /*0030*/ 	.short	0x0006
        /*0032*/ 	.short	0x0020
        /*0034*/ 	.byte	0x00, 0xf5, 0x21, 0x00


	//----- nvinfo : EIATTR_KPARAM_INFO
	.align		4
.L_69:
        /*0038*/ 	.byte	0x04, 0x17
        /*003a*/ 	.short	(.L_71 - .L_70)
.L_70:
        /*003c*/ 	.word	0x00000000
        /*0040*/ 	.short	0x0005
        /*0042*/ 	.short	0x0018
        /*0044*/ 	.byte	0x00, 0xf5, 0x21, 0x00


	//----- nvinfo : EIATTR_KPARAM_INFO
	.align		4
.L_71:
        /*0048*/ 	.byte	0x04, 0x17
        /*004a*/ 	.short	(.L_73 - .L_72)
.L_72:
        /*004c*/ 	.word	0x00000000
        /*0050*/ 	.short	0x0004
        /*0052*/ 	.short	0x0014
        /*0054*/ 	.byte	0x00, 0xf0, 0x11, 0x00


	//----- nvinfo : EIATTR_KPARAM_INFO
	.align		4
.L_73:
        /*0058*/ 	.byte	0x04, 0x17
        /*005a*/ 	.short	(.L_75 - .L_74)
.L_74:
        /*005c*/ 	.word	0x00000000
        /*0060*/ 	.short	0x0003
        /*0062*/ 	.short	0x0010
        /*0064*/ 	.byte	0x00, 0xf0, 0x11, 0x00


	//----- nvinfo : EIATTR_KPARAM_INFO
	.align		4
.L_75:
        /*0068*/ 	.byte	0x04, 0x17
        /*006a*/ 	.short	(.L_77 - .L_76)
.L_76:
        /*006c*/ 	.word	0x00000000
        /*0070*/ 	.short	0x0002
        /*0072*/ 	.short	0x000c
        /*0074*/ 	.byte	0x00, 0xf0, 0x11, 0x00


	//----- nvinfo : EIATTR_KPARAM_INFO
	.align		4
.L_77:
        /*0078*/ 	.byte	0x04, 0x17
        /*007a*/ 	.short	(.L_79 - .L_78)
.L_78:
        /*007c*/ 	.word	0x00000000
        /*0080*/ 	.short	0x0001
        /*0082*/ 	.short	0x0008
        /*0084*/ 	.byte	0x00, 0xf0, 0x11, 0x00


	//----- nvinfo : EIATTR_KPARAM_INFO
	.align		4
.L_79:
        /*0088*/ 	.byte	0x04, 0x17
        /*008a*/ 	.short	(.L_81 - .L_80)
.L_80:
        /*008c*/ 	.word	0x00000000
        /*0090*/ 	.short	0x0000
        /*0092*/ 	.short	0x0000
        /*0094*/ 	.byte	0x00, 0xf5, 0x21, 0x00


	//----- nvinfo : EIATTR_SPARSE_MMA_MASK
	.align		4
.L_81:
        /*0098*/ 	.byte	0x03, 0x50
        /*009a*/ 	.short	0x0000


	//----- nvinfo : EIATTR_MAXREG_COUNT
	.align		4
        /*009c*/ 	.byte	0x03, 0x1b
        /*009e*/ 	.short	0x00ff


	//----- nvinfo : EIATTR_NUM_BARRIERS
	.align		4
        /*00a0*/ 	.byte	0x02, 0x4c
        /*00a2*/ 	.byte	0x01
	.zero		1


	//----- nvinfo : EIATTR_MERCURY_ISA_VERSION
	.align		4
        /*00a4*/ 	.byte	0x03, 0x5f
        /*00a6*/ 	.short	0x0101


	//----- nvinfo : EIATTR_INT_WARP_WIDE_INSTR_OFFSETS
	.align		4
        /*00a8*/ 	.byte	0x04, 0x31
        /*00aa*/ 	.short	(.L_83 - .L_82)


	//   ....[0]....
.L_82:
        /*00ac*/ 	.word	0x00000f50


	//   ....[1]....
        /*00b0*/ 	.word	0x00001090


	//   ....[2]....
        /*00b4*/ 	.word	0x00001620


	//   ....[3]....
        /*00b8*/ 	.word	0x00001760


	//----- nvinfo : EIATTR_COOP_GROUP_MASK_REGIDS
	.align		4
.L_83:
        /*00bc*/ 	.byte	0x04, 0x29
        /*00be*/ 	.short	(.L_85 - .L_84)


	//   ....[0]....
.L_84:
        /*00c0*/ 	.word	0xffffffff


	//   ....[1]....
        /*00c4*/ 	.word	0xffffffff


	//   ....[2]....
        /*00c8*/ 	.word	0xffffffff


	//   ....[3]....
        /*00cc*/ 	.word	0xffffffff


	//   ....[4]....
        /*00d0*/ 	.word	0xffffffff


	//   ....[5]....
        /*00d4*/ 	.word	0xffffffff


	//   ....[6]....
        /*00d8*/ 	.word	0xffffffff


	//   ....[7]....
        /*00dc*/ 	.word	0xffffffff


	//   ....[8]....
        /*00e0*/ 	.word	0xffffffff


	//   ....[9]....
        /*00e4*/ 	.word	0xffffffff


	//   ....[10]....
        /*00e8*/ 	.word	0xffffffff


	//   ....[11]....
        /*00ec*/ 	.word	0xffffffff


	//   ....[12]....
        /*00f0*/ 	.word	0xffffffff


	//   ....[13]....
        /*00f4*/ 	.word	0xffffffff


	//   ....[14]....
        /*00f8*/ 	.word	0xffffffff


	//   ....[15]....
        /*00fc*/ 	.word	0xffffffff


	//   ....[16]....
        /*0100*/ 	.word	0xffffffff


	//   ....[17]....
        /*0104*/ 	.word	0xffffffff


	//   ....[18]....
        /*0108*/ 	.word	0xffffffff


	//   ....[19]....
        /*010c*/ 	.word	0xffffffff


	//   ....[20]....
        /*0110*/ 	.word	0xffffffff


	//   ....[21]....
        /*0114*/ 	.word	0xffffffff


	//   ....[22]....
        /*0118*/ 	.word	0xffffffff


	//   ....[23]....
        /*011c*/ 	.word	0xffffffff


	//   ....[24]....
        /*0120*/ 	.word	0x05000009


	//   ....[25]....
        /*0124*/ 	.word	0x05000009


	//   ....[26]....
        /*0128*/ 	.word	0x05000009


	//   ....[27]....
        /*012c*/ 	.word	0x05000009


	//   ....[28]....
        /*0130*/ 	.word	0x05000009


	//   ....[29]....
        /*0134*/ 	.word	0x05000009


	//   ....[30]....
        /*0138*/ 	.word	0x05000009


	//   ....[31]....
        /*013c*/ 	.word	0x05000009


	//   ....[32]....
        /*0140*/ 	.word	0x05000009


	//   ....[33]....
        /*0144*/ 	.word	0x05000009


	//   ....[34]....
        /*0148*/ 	.word	0x05000009


	//   ....[35]....
        /*014c*/ 	.word	0x05000009


	//   ....[36]....
        /*0150*/ 	.word	0x05000009


	//   ....[37]....
        /*0154*/ 	.word	0x05000009


	//----- nvinfo : EIATTR_COOP_GROUP_INSTR_OFFSETS
	.align		4
.L_85:
        /*0158*/ 	.byte	0x04, 0x28
        /*015a*/ 	.short	(.L_87 - .L_86)


	//   ....[0]....
.L_86:
        /*015c*/ 	.word	0x00000800


	//   ....[1]....
        /*0160*/ 	.word	0x00000840


	//   ....[2]....
        /*0164*/ 	.word	0x000008c0


	//   ....[3]....
        /*0168*/ 	.word	0x000008d0


	//   ....[4]....
        /*016c*/ 	.word	0x00000920


	//   ....[5]....
        /*0170*/ 	.word	0x00000930


	//   ....[6]....
        /*0174*/ 	.word	0x00000990


	//   ....[7]....
        /*0178*/ 	.word	0x000009a0


	//   ....[8]....
        /*017c*/ 	.word	0x000009f0


	//   ....[9]....
        /*0180*/ 	.word	0x00000a00


	//   ....[10]....
        /*0184*/ 	.word	0x00000b80


	//   ....[11]....
        /*0188*/ 	.word	0x00000bc0


	//   ....[12]....
        /*018c*/ 	.word	0x00000be0


	//   ....[13]....
        /*0190*/ 	.word	0x00000c20


	//   ....[14]....
        /*0194*/ 	.word	0x00000c40


	//   ....[15]....
        /*0198*/ 	.word	0x00000c60


	//   ....[16]....
        /*019c*/ 	.word	0x00000ca0


	//   ....[17]....
        /*01a0*/ 	.word	0x00000cc0


	//   ....[18]....
        /*01a4*/ 	.word	0x00000d10


	//   ....[19]....
        /*01a8*/ 	.word	0x00000d20


	//   ....[20]....
        /*01ac*/ 	.word	0x00000e90


	//   ....[21]....
        /*01b0*/ 	.word	0x00001140


	//   ....[22]....
        /*01b4*/ 	.word	0x000015a0


	//   ....[23]....
        /*01b8*/ 	.word	0x00001810


	//   ....[24]....
        /*01bc*/ 	.word	0x00001cf0


	//   ....[25]....
        /*01c0*/ 	.word	0x00001d40


	//   ....[26]....
        /*01c4*/ 	.word	0x00001dd0


	//   ....[27]....
        /*01c8*/ 	.word	0x00001e30


	//   ....[28]....
        /*01cc*/ 	.word	0x00001ec0


	//   ....[29]....
        /*01d0*/ 	.word	0x00001f20


	//   ....[30]....
        /*01d4*/ 	.word	0x00001fb0


	//   ....[31]....
        /*01d8*/ 	.word	0x00002010


	//   ....[32]....
        /*01dc*/ 	.word	0x000020a0


	//   ....[33]....
        /*01e0*/ 	.word	0x00002100


	//   ....[34]....
        /*01e4*/ 	.word	0x000021a0


	//   ....[35]....
        /*01e8*/ 	.word	0x00002260


	//   ....[36]....
        /*01ec*/ 	.word	0x00002320


	//   ....[37]....
        /*01f0*/ 	.word	0x000023e0


	//----- nvinfo : EIATTR_VRC_CTA_INIT_COUNT
	.align		4
.L_87:
        /*01f4*/ 	.byte	0x02, 0x4a
	.zero		1
	.zero		1


	//----- nvinfo : EIATTR_EXIT_INSTR_OFFSETS
	.align		4
        /*01f8*/ 	.byte	0x04, 0x1c
        /*01fa*/ 	.short	(.L_89 - .L_88)


	//   ....[0]....
.L_88:
        /*01fc*/ 	.word	0x00000050


	//   ....[1]....
        /*0200*/ 	.word	0x000018c0


	//   ....[2]....
        /*0204*/ 	.word	0x00001910


	//   ....[3]....
        /*0208*/ 	.word	0x00001ae0


	//   ....[4]....
        /*020c*/ 	.word	0x00001b20


	//   ....[5]....
        /*0210*/ 	.word	0x00001c90


	//----- nvinfo : EIATTR_CRS_STACK_SIZE
	.align		4
.L_89:
        /*0214*/ 	.byte	0x04, 0x1e
        /*0216*/ 	.short	(.L_91 - .L_90)
.L_90:
        /*0218*/ 	.word	0x00000000


	//----- nvinfo : EIATTR_CBANK_PARAM_SIZE
	.align		4
.L_91:
        /*021c*/ 	.byte	0x03, 0x19
        /*021e*/ 	.short	0x0038


	//----- nvinfo : EIATTR_PARAM_CBANK
	.align		4
        /*0220*/ 	.byte	0x04, 0x0a
        /*0222*/ 	.short	(.L_93 - .L_92)
	.align		4
.L_92:
        /*0224*/ 	.word	index@(.nv.constant0._Z36panel_pivot_and_prescale_coop_kernelP6__halfiiiiS0_PiiS1_)
        /*0228*/ 	.short	0x0380
        /*022a*/ 	.short	0x0038


	//----- nvinfo : EIATTR_SW_WAR
	.align		4
.L_93:
        /*022c*/ 	.byte	0x04, 0x36
        /*022e*/ 	.short	(.L_95 - .L_94)
.L_94:
        /*0230*/ 	.word	0x00000008
.L_95:


//--------------------- .nv.callgraph             --------------------------
	.section	.nv.callgraph,"",@"SHT_CUDA_CALLGRAPH"
	.align	4
	.sectionentsize	8
	.align		4
        /*0000*/ 	.word	0x00000000
	.align		4
        /*0004*/ 	.word	0xffffffff
	.align		4
        /*0008*/ 	.word	0x00000000
	.align		4
        /*000c*/ 	.word	0xfffffffe
	.align		4
        /*0010*/ 	.word	0x00000000
	.align		4
        /*0014*/ 	.word	0xfffffffd
	.align		4
        /*0018*/ 	.word	0x00000000
	.align		4
        /*001c*/ 	.word	0xfffffffc


//--------------------- .text._Z26panel_update_kernel_cacheUP6__halfiiiii --------------------------
	.section	.text._Z26panel_update_kernel_cacheUP6__halfiiiii,"ax",@progbits
	.align	128
        .global         _Z26panel_update_kernel_cacheUP6__halfiiiii
        .type           _Z26panel_update_kernel_cacheUP6__halfiiiii,@function
        .size           _Z26panel_update_kernel_cacheUP6__halfiiiii,(.L_x_65 - _Z26panel_update_kernel_cacheUP6__halfiiiii)
        .other          _Z26panel_update_kernel_cacheUP6__halfiiiii,@"STO_CUDA_ENTRY STV_DEFAULT"
_Z26panel_update_kernel_cacheUP6__halfiiiii:
.text._Z26panel_update_kernel_cacheUP6__halfiiiii:
[----:B------:R-:W-:Y:S01]  /*0000*/  LDC R1, c[0x0][0x37c] ;  /* 0x0000df00ff017b82 */ /* 0x000fe20000000800 */
[----:B------:R-:W0:Y:S07]  /*0010*/  LDCU UR4, c[0x0][0x398] ;  /* 0x00007300ff0477ac */ /* 0x000e2e0008000800 */
[----:B------:R-:W1:Y:S01]  /*0020*/  LDC R11, c[0x0][0x388] ;  /* 0x0000e200ff0b7b82 */ /* 0x000e620000000800 */
[----:B------:R-:W0:Y:S02]  /*0030*/  LDCU UR7, c[0x0][0x390] ;  /* 0x00007200ff0777ac */ /* 0x000e240008000800 */
[----:B0-----:R-:W-:-:S06]  /*0040*/  UIADD3 UR4, UPT, UPT, UR4, UR7, URZ ;  /* 0x0000000704047290 */ /* 0x001fcc000fffe0ff */
[----:B-1----:R-:W-:-:S13]  /*0050*/  ISETP.LE.AND P0, PT, R11, UR4, PT ;  /* 0x000000040b007c0c */ /* 0x002fda000bf03270 */
[----:B------:R-:W-:Y:S05]  /*0060*/  @P0 EXIT ;  /* 0x000000000000094d */ /* 0x000fea0003800000 */
[----:B------:R-:W0:Y:S01]  /*0070*/  S2R R3, SR_TID.Y ;  /* 0x0000000000037919 */ /* 0x000e220000002200 */
[----:B------:R-:W1:Y:S01]  /*0080*/  S2UR UR6, SR_CgaCtaId ;  /* 0x00000000000679c3 */ /* 0x000e620000008800 */
[----:B------:R-:W2:Y:S01]  /*0090*/  LDCU UR10, c[0x0][0x360] ;  /* 0x00006c00ff0a77ac */ /* 0x000ea20008000800 */
[----:B------:R-:W-:Y:S01]  /*00a0*/  BSSY.RECONVERGENT B0, `(.L_x_0) ;  /* 0x000001e000007945 */ /* 0x000fe20003800200 */
[----:B------:R-:W2:Y:S01]  /*00b0*/  S2R R0, SR_CTAID.X ;  /* 0x0000000000007919 */ /* 0x000ea20000002500 */
[----:B------:R-:W3:Y:S01]  /*00c0*/  LDCU UR11, c[0x0][0x364] ;  /* 0x00006c80ff0b77ac */ /* 0x000ee20008000800 */
[----:B------:R-:W2:Y:S01]  /*00d0*/  S2R R5, SR_TID.X ;  /* 0x0000000000057919 */ /* 0x000ea20000002100 */
[----:B------:R-:W4:Y:S01]  /*00e0*/  LDCU UR8, c[0x0][0x394] ;  /* 0x00007280ff0877ac */ /* 0x000f220008000800 */
[----:B------:R-:W3:Y:S01]  /*00f0*/  S2R R4, SR_CTAID.Y ;  /* 0x0000000000047919 */ /* 0x000ee20000002600 */
[----:B------:R-:W-:Y:S01]  /*0100*/  UMOV UR5, 0x400 ;  /* 0x0000040000057882 */ /* 0x000fe20000000000 */
[----:B------:R-:W-:Y:S01]  /*0110*/  UIADD3 UR9, UPT, UPT, UR4, 0x1, URZ ;  /* 0x0000000104097890 */ /* 0x000fe2000fffe0ff */
[----:B------:R-:W0:Y:S01]  /*0120*/  LDCU.64 UR12, c[0x0][0x358] ;  /* 0x00006b00ff0c77ac */ /* 0x000e220008000a00 */
[----:B-1----:R-:W-:-:S02]  /*0130*/  ULEA UR5, UR6, UR5, 0x18 ;  /* 0x0000000506057291 */ /* 0x002fc4000f8ec0ff */
[----:B----4-:R-:W-:Y:S01]  /*0140*/  UIADD3 UR6, UPT, UPT, UR7, UR8, URZ ;  /* 0x0000000807067290 */ /* 0x010fe2000fffe0ff */
[----:B0-----:R-:W-:Y:S01]  /*0150*/  ISETP.NE.AND P0, PT, R3, RZ, PT ;  /* 0x000000ff0300720c */ /* 0x001fe20003f05270 */
[----:B--2---:R-:W-:Y:S02]  /*0160*/  IMAD R0, R0, UR10, R5 ;  /* 0x0000000a00007c24 */ /* 0x004fe4000f8e0205 */
[----:B---3--:R-:W-:Y:S02]  /*0170*/  IMAD R4, R4, UR11, R3 ;  /* 0x0000000b04047c24 */ /* 0x008fe4000f8e0203 */
[----:B------:R-:W-:Y:S01]  /*0180*/  VIADD R9, R0, UR9 ;  /* 0x0000000900097c36 */ /* 0x000fe20008000000 */
[----:B------:R-:W-:Y:S01]  /*0190*/  LEA R0, R5, UR5, 0x1 ;  /* 0x0000000505007c11 */ /* 0x000fe2000f8e08ff */
[----:B------:R-:W-:-:S06]  /*01a0*/  VIADD R4, R4, UR9 ;  /* 0x0000000904047c36 */ /* 0x000fcc0008000000 */
[----:B------:R-:W-:Y:S05]  /*01b0*/  @P0 BRA `(.L_x_1) ;  /* 0x0000000000300947 */ /* 0x000fea0003800000 */
[----:B------:R-:W-:-:S13]  /*01c0*/  ISETP.GE.AND P0, PT, R9, UR6, PT ;  /* 0x0000000609007c0c */ /* 0x000fda000bf06270 */
[----:B------:R-:W-:Y:S05]  /*01d0*/  @P0 BRA `(.L_x_2) ;  /* 0x0000000000240947 */ /* 0x000fea0003800000 */
[----:B------:R-:W0:Y:S01]  /*01e0*/  LDC R2, c[0x0][0x38c] ;  /* 0x0000e300ff027b82 */ /* 0x000e220000000800 */
[----:B------:R-:W1:Y:S01]  /*01f0*/  LDCU.64 UR8, c[0x0][0x380] ;  /* 0x00007000ff0877ac */ /* 0x000e620008000a00 */
[----:B------:R-:W-:-:S06]  /*0200*/  USHF.R.S32.HI UR5, URZ, 0x1f, UR4 ;  /* 0x0000001fff057899 */ /* 0x000fcc0008011404 */
[----:B0-----:R-:W-:-:S03]  /*0210*/  IMAD.WIDE R2, R9, R2, UR4 ;  /* 0x0000000409027e25 */ /* 0x001fc6000f8e0202 */
[----:B-1----:R-:W-:-:S04]  /*0220*/  LEA R6, P0, R2, UR8, 0x1 ;  /* 0x0000000802067c11 */ /* 0x002fc8000f8008ff */
[----:B------:R-:W-:-:S06]  /*0230*/  LEA.HI.X R7, R2, UR9, R3, 0x1, P0 ;  /* 0x0000000902077c11 */ /* 0x000fcc00080f0c03 */
[----:B------:R-:W2:Y:S04]  /*0240*/  LDG.E.U16 R7, desc[UR12][R6.64] ;  /* 0x0000000c06077981 */ /* 0x000ea8000c1e1500 */
[----:B--2---:R0:W-:Y:S01]  /*0250*/  STS.U16 [R0], R7 ;  /* 0x0000000700007388 */ /* 0x0041e20000000400 */
[----:B------:R-:W-:Y:S05]  /*0260*/  BRA `(.L_x_1) ;  /* 0x0000000000047947 */ /* 0x000fea0003800000 */
.L_x_2:
[----:B------:R1:W-:Y:S02]  /*0270*/  STS.U16 [R0], RZ ;  /* 0x000000ff00007388 */ /* 0x0003e40000000400 */
.L_x_1:
[----:B------:R-:W-:Y:S05]  /*0280*/  BSYNC.RECONVERGENT B0 ;  /* 0x0000000000007941 */ /* 0x000fea0003800200 */
.L_x_0:
[----:B------:R-:W-:Y:S01]  /*0290*/  BAR.SYNC.DEFER_BLOCKING 0x0 ;  /* 0x0000000000007b1d */ /* 0x000fe20000010000 */
[----:B------:R-:W-:-:S04]  /*02a0*/  ISETP.GE.AND P0, PT, R9, UR6, PT ;  /* 0x0000000609007c0c */ /* 0x000fc8000bf06270 */
[----:B------:R-:W-:-:S13]  /*02b0*/  ISETP.GE.OR P0, PT, R4, R11, P0 ;  /* 0x0000000b0400720c */ /* 0x000fda0000706670 */
[----:B------:R-:W-:Y:S05]  /*02c0*/  @P0 EXIT ;  /* 0x000000000000094d */ /* 0x000fea0003800000 */
[----:B------:R-:W2:Y:S01]  /*02d0*/  LDC R3, c[0x0][0x38c] ;  /* 0x0000e300ff037b82 */ /* 0x000ea20000000800 */
[----:B------:R-:W3:Y:S01]  /*02e0*/  LDCU.64 UR6, c[0x0][0x380] ;  /* 0x00007000ff0677ac */ /* 0x000ee20008000a00 */
[----:B------:R-:W-:-:S03]  /*02f0*/  SHF.R.S32.HI R5, RZ, 0x1f, R4 ;  /* 0x0000001fff057819 */ /* 0x000fc60000011404 */
[----:B--2---:R-:W-:-:S04]  /*0300*/  IMAD.WIDE R10, R3, UR4, R4 ;  /* 0x00000004030a7c25 */ /* 0x004fc8000f8e0204 */
[----:B------:R-:W-:Y:S01]  /*0310*/  IMAD.WIDE R4, R9, R3, R4 ;  /* 0x0000000309047225 */ /* 0x000fe200078e0204 */
[----:B---3--:R-:W-:Y:S02]  /*0320*/  LEA R6, P0, R10, UR6, 0x1 ;  /* 0x000000060a067c11 */ /* 0x008fe4000f8008ff */
[----:B------:R-:W-:Y:S02]  /*0330*/  LEA R2, P1, R4, UR6, 0x1 ;  /* 0x0000000604027c11 */ /* 0x000fe4000f8208ff */
[----:B0-----:R-:W-:Y:S02]  /*0340*/  LEA.HI.X R7, R10, UR7, R11, 0x1, P0 ;  /* 0x000000070a077c11 */ /* 0x001fe400080f0c0b */
[----:B------:R-:W-:Y:S02]  /*0350*/  LEA.HI.X R3, R4, UR7, R5, 0x1, P1 ;  /* 0x0000000704037c11 */ /* 0x000fe400088f0c05 */
[----:B------:R-:W0:Y:S04]  /*0360*/  LDS.U16 R5, [R0] ;  /* 0x0000000000057984 */ /* 0x000e280000000400 */
[----:B------:R-:W0:Y:S04]  /*0370*/  LDG.E.U16 R6, desc[UR12][R6.64] ;  /* 0x0000000c06067981 */ /* 0x000e28000c1e1500 */
[----:B------:R-:W0:Y:S02]  /*0380*/  LDG.E.U16 R4, desc[UR12][R2.64] ;  /* 0x0000000c02047981 */ /* 0x000e24000c1e1500 */
[----:B0-----:R-:W-:-:S05]  /*0390*/  HFMA2 R4, -R6.H0_H0, R5.H0_H0, R4.H0_H0 ;  /* 0x2000000506047231 */ /* 0x001fca0000040904 */
[----:B------:R-:W-:Y:S01]  /*03a0*/  STG.E.U16 desc[UR12][R2.64], R4 ;  /* 0x0000000402007986 */ /* 0x000fe2000c10150c */
[----:B------:R-:W-:Y:S05]  /*03b0*/  EXIT ;  /* 0x000000000000794d */ /* 0x000fea0003800000 */
.L_x_3:
[----:B------:R-:W-:-:S00]  /*03c0*/  BRA `(.L_x_3) ;  /* 0xfffffffc00fc7947 */ /* 0x000fc0000383ffff */
[----:B------:R-:W-:-:S00]  /*03d0*/  NOP ;  /* 0x0000000000007918 */ /* 0x000fc00000000000 */
        /* <DEDUP_REMOVED lines=10> */
.L_x_65:


//--------------------- .text._Z21panel_row_swap_kernelP6__halfiiiiiPKi --------------------------
	.section	.text._Z21panel_row_swap_kernelP6__halfiiiiiPKi,"ax",@progbits
	.align	128
        .global         _Z21panel_row_swap_kernelP6__halfiiiiiPKi
        .type           _Z21panel_row_swap_kernelP6__halfiiiiiPKi,@function
        .size           _Z21panel_row_swap_kernelP6__halfiiiiiPKi,(.L_x_66 - _Z21panel_row_swap_kernelP6__halfiiiiiPKi)
        .other          _Z21panel_row_swap_kernelP6__halfiiiiiPKi,@"STO_CUDA_ENTRY STV_DEFAULT"
_Z21panel_row_swap_kernelP6__halfiiiiiPKi:
.text._Z21panel_row_swap_kernelP6__halfiiiiiPKi:
[----:B------:R-:W-:Y:S08]  /*0000*/  LDC R1, c[0x0][0x37c] ;  /* 0x0000df00ff017b82 */ /* 0x000ff00000000800 */
[----:B------:R-:W0:Y:S01]  /*0010*/  LDC R5, c[0x0][0x398] ;  /* 0x0000e600ff057b82 */ /* 0x000e220000000800 */
[----:B------:R-:W0:Y:S01]  /*0020*/  LDCU UR8, c[0x0][0x390] ;  /* 0x00007200ff0877ac */ /* 0x000e220008000800 */
[----:B------:R-:W1:Y:S01]  /*0030*/  LDCU UR4, c[0x0][0x388] ;  /* 0x00007100ff0477ac */ /* 0x000e620008000800 */
[----:B0-----:R-:W-:-:S05]  /*0040*/  VIADD R4, R5, UR8 ;  /* 0x0000000805047c36 */ /* 0x001fca0008000000 */
[----:B-1----:R-:W-:-:S13]  /*0050*/  ISETP.GE.AND P0, PT, R4, UR4, PT ;  /* 0x0000000404007c0c */ /* 0x002fda000bf06270 */
[----:B------:R-:W-:Y:S05]  /*0060*/  @P0 EXIT ;  /* 0x000000000000094d */ /* 0x000fea0003800000 */
[----:B------:R-:W0:Y:S01]  /*0070*/  LDC.64 R2, c[0x0][0x3a0] ;  /* 0x0000e800ff027b82 */ /* 0x000e220000000a00 */
[----:B------:R-:W1:Y:S01]  /*0080*/  LDCU.64 UR6, c[0x0][0x358] ;  /* 0x00006b00ff0677ac */ /* 0x000e620008000a00 */
[----:B0-----:R-:W-:-:S06]  /*0090*/  IMAD.WIDE R2, R5, 0x4, R2 ;  /* 0x0000000405027825 */ /* 0x001fcc00078e0202 */
[----:B-1----:R-:W2:Y:S02]  /*00a0*/  LDG.E.CONSTANT R3, desc[UR6][R2.64] ;  /* 0x0000000602037981 */ /* 0x002ea4000c1e9900 */
[----:B--2---:R-:W-:-:S13]  /*00b0*/  ISETP.NE.AND P0, PT, R3, RZ, PT ;  /* 0x000000ff0300720c */ /* 0x004fda0003f05270 */
[----:B------:R-:W-:Y:S05]  /*00c0*/  @!P0 EXIT ;  /* 0x000000000000894d */ /* 0x000fea0003800000 */
[----:B------:R-:W0:Y:S01]  /*00d0*/  S2R R7, SR_TID.X ;  /* 0x0000000000077919 */ /* 0x000e220000002100 */
[----:B------:R-:W0:Y:S01]  /*00e0*/  S2UR UR5, SR_CTAID.X ;  /* 0x00000000000579c3 */ /* 0x000e220000002500 */
[----:B------:R-:W1:Y:S07]  /*00f0*/  LDCU UR4, c[0x0][0x394] ;  /* 0x00007280ff0477ac */ /* 0x000e6e0008000800 */
[----:B------:R-:W0:Y:S01]  /*0100*/  LDC R0, c[0x0][0x360] ;  /* 0x0000d800ff007b82 */ /* 0x000e220000000800 */
[----:B-1----:R-:W-:Y:S01]  /*0110*/  UIADD3 UR4, UPT, UPT, UR8, UR4, URZ ;  /* 0x0000000408047290 */ /* 0x002fe2000fffe0ff */
[----:B0-----:R-:W-:-:S04]  /*0120*/  IMAD R0, R0, UR5, R7 ;  /* 0x0000000500007c24 */ /* 0x001fc8000f8e0207 */
[----:B------:R-:W-:-:S05]  /*0130*/  VIADD R7, R0, UR8 ;  /* 0x0000000800077c36 */ /* 0x000fca0008000000 */
[----:B------:R-:W-:-:S13]  /*0140*/  ISETP.GE.AND P0, PT, R7, UR4, PT ;  /* 0x0000000407007c0c */ /* 0x000fda000bf06270 */
[----:B------:R-:W-:Y:S05]  /*0150*/  @P0 EXIT ;  /* 0x000000000000094d */ /* 0x000fea0003800000 */
[----:B------:R-:W0:Y:S01]  /*0160*/  LDCU UR4, c[0x0][0x38c] ;  /* 0x00007180ff0477ac */ /* 0x000e220008000800 */
[----:B------:R-:W-:Y:S01]  /*0170*/  IMAD.IADD R2, R4, 0x1, R3 ;  /* 0x0000000104027824 */ /* 0x000fe200078e0203 */
[----:B------:R-:W-:Y:S01]  /*0180*/  SHF.R.S32.HI R5, RZ, 0x1f, R4 ;  /* 0x0000001fff057819 */ /* 0x000fe20000011404 */
[----:B------:R-:W1:Y:S03]  /*0190*/  LDCU.64 UR8, c[0x0][0x380] ;  /* 0x00007000ff0877ac */ /* 0x000e660008000a00 */
[----:B------:R-:W-:Y:S01]  /*01a0*/  SHF.R.S32.HI R3, RZ, 0x1f, R2 ;  /* 0x0000001fff037819 */ /* 0x000fe20000011402 */
[----:B0-----:R-:W-:-:S04]  /*01b0*/  IMAD.WIDE R4, R7, UR4, R4 ;  /* 0x0000000407047c25 */ /* 0x001fc8000f8e0204 */
[----:B------:R-:W-:Y:S01]  /*01c0*/  IMAD.WIDE R6, R7, UR4, R2 ;  /* 0x0000000407067c25 */ /* 0x000fe2000f8e0202 */
[----:B-1----:R-:W-:Y:S02]  /*01d0*/  LEA R2, P0, R4, UR8, 0x1 ;  /* 0x0000000804027c11 */ /* 0x002fe4000f8008ff */
[----:B------:R-:W-:Y:S02]  /*01e0*/  LEA R8, P1, R6, UR8, 0x1 ;  /* 0x0000000806087c11 */ /* 0x000fe4000f8208ff */
[----:B------:R-:W-:Y:S02]  /*01f0*/  LEA.HI.X R3, R4, UR9, R5, 0x1, P0 ;  /* 0x0000000904037c11 */ /* 0x000fe400080f0c05 */
[----:B------:R-:W-:-:S03]  /*0200*/  LEA.HI.X R9, R6, UR9, R7, 0x1, P1 ;  /* 0x0000000906097c11 */ /* 0x000fc600088f0c07 */
[----:B------:R-:W2:Y:S04]  /*0210*/  LDG.E.U16 R5, desc[UR6][R2.64] ;  /* 0x0000000602057981 */ /* 0x000ea8000c1e1500 */
[----:B------:R-:W3:Y:S04]  /*0220*/  LDG.E.U16 R7, desc[UR6][R8.64] ;  /* 0x0000000608077981 */ /* 0x000ee8000c1e1500 */
[----:B---3--:R-:W-:Y:S04]  /*0230*/  STG.E.U16 desc[UR6][R2.64], R7 ;  /* 0x0000000702007986 */ /* 0x008fe8000c101506 */
[----:B--2---:R-:W-:Y:S01]  /*0240*/  STG.E.U16 desc[UR6][R8.64], R5 ;  /* 0x0000000508007986 */ /* 0x004fe2000c101506 */
[----:B------:R-:W-:Y:S05]  /*0250*/  EXIT ;  /* 0x000000000000794d */ /* 0x000fea0003800000 */
.L_x_4:
        /* <DEDUP_REMOVED lines=10> */
.L_x_66:


//--------------------- .text._Z36panel_pivot_and_prescale_coop_kernelP6__halfiiiiS0_PiiS1_ --------------------------
	.section	.text._Z36panel_pivot_and_prescale_coop_kernelP6__halfiiiiS0_PiiS1_,"ax",@progbits
	.align	128
        .global         _Z36panel_pivot_and_prescale_coop_kernelP6__halfiiiiS0_PiiS1_
        .type           _Z36panel_pivot_and_prescale_coop_kernelP6__halfiiiiS0_PiiS1_,@function
        .size           _Z36panel_pivot_and_prescale_coop_kernelP6__halfiiiiS0_PiiS1_,(.L_x_67 - _Z36panel_pivot_and_prescale_coop_kernelP6__halfiiiiS0_PiiS1_)
        .other          _Z36panel_pivot_and_prescale_coop_kernelP6__halfiiiiS0_PiiS1_,@"STO_CUDA_ENTRY STV_DEFAULT"
_Z36panel_pivot_and_prescale_coop_kernelP6__halfiiiiS0_PiiS1_:
.text._Z36panel_pivot_and_prescale_coop_kernelP6__halfiiiiS0_PiiS1_:
[----:B------:R-:W-:Y:S08]  /*0000*/  LDC R1, c[0x0][0x37c] ;  /* 0x0000df00ff017b82 */ /* 0x000ff00000000800 */
[----:B------:R-:W0:Y:S01]  /*0010*/  LDC.64 R2, c[0x0][0x390] ;  /* 0x0000e400ff027b82 */ /* 0x000e220000000a00 */
[----:B------:R-:W1:Y:S01]  /*0020*/  LDCU UR5, c[0x0][0x388] ;  /* 0x00007100ff0577ac */ /* 0x000e620008000800 */
[----:B0-----:R-:W-:-:S05]  /*0030*/  IMAD.IADD R11, R3, 0x1, R2 ;  /* 0x00000001030b7824 */ /* 0x001fca00078e0202 */
[----:B-1----:R-:W-:-:S13]  /*0040*/  ISETP.GE.AND P0, PT, R11, UR5, PT ;  /* 0x000000050b007c0c */ /* 0x002fda000bf06270 */
[----:B------:R-:W-:Y:S05]  /*0050*/  @P0 EXIT ;  /* 0x000000000000094d */ /* 0x000fea0003800000 */
[----:B------:R-:W0:Y:S01]  /*0060*/  S2R R13, SR_TID.X ;  /* 0x00000000000d7919 */ /* 0x000e220000002100 */
[----:B------:R-:W1:Y:S01]  /*0070*/  LDCU UR4, c[0x0][0x360] ;  /* 0x00006c00ff0477ac */ /* 0x000e620008000800 */
[----:B------:R-:W-:Y:S01]  /*0080*/  BSSY.RECONVERGENT B0, `(.L_x_5) ;  /* 0x0000076000007945 */ /* 0x000fe20003800200 */
[----:B------:R-:W-:Y:S01]  /*0090*/  PRMT R12, RZ, 0x7610, R12 ;  /* 0x00007610ff0c7816 */ /* 0x000fe2000000000c */
[----:B------:R-:W2:Y:S01]  /*00a0*/  S2R R2, SR_CTAID.X ;  /* 0x0000000000027919 */ /* 0x000ea20000002500 */
[----:B------:R-:W1:Y:S01]  /*00b0*/  LDCU UR9, c[0x0][0x370] ;  /* 0x00006e00ff0977ac */ /* 0x000e620008000800 */
[----:B------:R-:W-:Y:S01]  /*00c0*/  IMAD.MOV.U32 R21, RZ, RZ, R11 ;  /* 0x000000ffff157224 */ /* 0x000fe200078e000b */
[----:B------:R-:W3:Y:S01]  /*00d0*/  LDCU.64 UR10, c[0x0][0x358] ;  /* 0x00006b00ff0a77ac */ /* 0x000ee20008000a00 */
[----:B------:R-:W4:Y:S01]  /*00e0*/  LDCU UR6, c[0x0][0x38c] ;  /* 0x00007180ff0677ac */ /* 0x000f220008000800 */
[----:B------:R-:W0:Y:S01]  /*00f0*/  LDCU UR7, c[0x0][0x38c] ;  /* 0x00007180ff0777ac */ /* 0x000e220008000800 */
[----:B------:R-:W0:Y:S01]  /*0100*/  LDCU.64 UR12, c[0x0][0x380] ;  /* 0x00007000ff0c77ac */ /* 0x000e220008000a00 */
[----:B------:R-:W0:Y:S01]  /*0110*/  LDCU.64 UR16, c[0x0][0x380] ;  /* 0x00007000ff1077ac */ /* 0x000e220008000a00 */
[----:B-1----:R-:W-:Y:S01]  /*0120*/  UIMAD UR14, UR4, UR9, URZ ;  /* 0x00000009040e72a4 */ /* 0x002fe2000f8e02ff */
[----:B0-----:R-:W-:Y:S01]  /*0130*/  LOP3.LUT R22, R13, 0x1f, RZ, 0xc0, !PT ;  /* 0x0000001f0d167812 */ /* 0x001fe200078ec0ff */
[----:B--2---:R-:W-:-:S04]  /*0140*/  IMAD R0, R2, UR4, R13 ;  /* 0x0000000402007c24 */ /* 0x004fc8000f8e020d */
[----:B------:R-:W-:-:S05]  /*0150*/  IMAD.IADD R0, R11, 0x1, R0 ;  /* 0x000000010b007824 */ /* 0x000fca00078e0200 */
[----:B------:R-:W-:-:S13]  /*0160*/  ISETP.GE.AND P0, PT, R0, UR5, PT ;  /* 0x0000000500007c0c */ /* 0x000fda000bf06270 */
[----:B---34-:R-:W-:Y:S05]  /*0170*/  @P0 BRA `(.L_x_6) ;  /* 0x0000000400980947 */ /* 0x018fea0003800000 */
[----:B------:R-:W0:Y:S01]  /*0180*/  I2F.U32.RP R9, UR14 ;  /* 0x0000000e00097d06 */ /* 0x000e220008209000 */
[----:B------:R-:W-:Y:S01]  /*0190*/  VIADD R6, R0, UR14 ;  /* 0x0000000e00067c36 */ /* 0x000fe20008000000 */
[----:B------:R-:W-:Y:S01]  /*01a0*/  ISETP.NE.U32.AND P2, PT, RZ, UR14, PT ;  /* 0x0000000eff007c0c */ /* 0x000fe2000bf45070 */
[----:B------:R-:W-:Y:S01]  /*01b0*/  IMAD R15, RZ, RZ, -UR14 ;  /* 0x8000000eff0f7e24 */ /* 0x000fe2000f8e02ff */
[----:B------:R-:W-:Y:S01]  /*01c0*/  BSSY.RECONVERGENT B1, `(.L_x_7) ;  /* 0x0000031000017945 */ /* 0x000fe20003800200 */
[----:B------:R-:W-:Y:S01]  /*01d0*/  IMAD.MOV.U32 R21, RZ, RZ, R11 ;  /* 0x000000ffff157224 */ /* 0x000fe200078e000b */
[C---:B------:R-:W-:Y:S02]  /*01e0*/  ISETP.GE.AND P0, PT, R6.reuse, UR5, PT ;  /* 0x0000000506007c0c */ /* 0x040fe4000bf06270 */
[----:B------:R-:W-:Y:S02]  /*01f0*/  VIMNMX R7, PT, PT, R6, UR5, !PT ;  /* 0x0000000506077c48 */ /* 0x000fe4000ffe0100 */
[----:B------:R-:W-:-:S02]  /*0200*/  SEL R8, RZ, 0x1, P0 ;  /* 0x00000001ff087807 */ /* 0x000fc40000000000 */
[----:B------:R-:W-:Y:S02]  /*0210*/  PRMT R12, RZ, 0x7610, R12 ;  /* 0x00007610ff0c7816 */ /* 0x000fe4000000000c */
[----:B------:R-:W-:Y:S01]  /*0220*/  IADD3 R7, PT, PT, R7, -R6, -R8 ;  /* 0x8000000607077210 */ /* 0x000fe20007ffe808 */
[----:B0-----:R-:W0:Y:S02]  /*0230*/  MUFU.RCP R9, R9 ;  /* 0x0000000900097308 */ /* 0x001e240000001000 */
[----:B0-----:R-:W-:-:S06]  /*0240*/  VIADD R4, R9, 0xffffffe ;  /* 0x0ffffffe09047836 */ /* 0x001fcc0000000000 */
[----:B------:R0:W1:Y:S02]  /*0250*/  F2I.FTZ.U32.TRUNC.NTZ R5, R4 ;  /* 0x0000000400057305 */ /* 0x000064000021f000 */
[----:B0-----:R-:W-:Y:S02]  /*0260*/  IMAD.MOV.U32 R4, RZ, RZ, RZ ;  /* 0x000000ffff047224 */ /* 0x001fe400078e00ff */
[----:B-1----:R-:W-:-:S04]  /*0270*/  IMAD R15, R15, R5, RZ ;  /* 0x000000050f0f7224 */ /* 0x002fc800078e02ff */
[----:B------:R-:W-:-:S06]  /*0280*/  IMAD.HI.U32 R10, R5, R15, R4 ;  /* 0x0000000f050a7227 */ /* 0x000fcc00078e0004 */
[----:B------:R-:W-:-:S04]  /*0290*/  IMAD.HI.U32 R5, R10, R7, RZ ;  /* 0x000000070a057227 */ /* 0x000fc800078e00ff */
[----:B------:R-:W-:Y:S02]  /*02a0*/  IMAD.MOV R4, RZ, RZ, -R5 ;  /* 0x000000ffff047224 */ /* 0x000fe400078e0a05 */
[----:B------:R-:W-:Y:S02]  /*02b0*/  IMAD.MOV.U32 R10, RZ, RZ, R0 ;  /* 0x000000ffff0a7224 */ /* 0x000fe400078e0000 */
[----:B------:R-:W-:-:S05]  /*02c0*/  IMAD R7, R4, UR14, R7 ;  /* 0x0000000e04077c24 */ /* 0x000fca000f8e0207 */
[----:B------:R-:W-:-:S13]  /*02d0*/  ISETP.GE.U32.AND P0, PT, R7, UR14, PT ;  /* 0x0000000e07007c0c */ /* 0x000fda000bf06070 */
[----:B------:R-:W-:Y:S02]  /*02e0*/  @P0 VIADD R7, R7, -UR14 ;  /* 0x8000000e07070c36 */ /* 0x000fe40008000000 */
[----:B------:R-:W-:-:S03]  /*02f0*/  @P0 VIADD R5, R5, 0x1 ;  /* 0x0000000105050836 */ /* 0x000fc60000000000 */
[----:B------:R-:W-:-:S13]  /*0300*/  ISETP.GE.U32.AND P1, PT, R7, UR14, PT ;  /* 0x0000000e07007c0c */ /* 0x000fda000bf26070 */
[----:B------:R-:W-:Y:S01]  /*0310*/  @P1 VIADD R5, R5, 0x1 ;  /* 0x0000000105051836 */ /* 0x000fe20000000000 */
[----:B------:R-:W-:-:S05]  /*0320*/  @!P2 LOP3.LUT R5, RZ, UR14, RZ, 0x33, !PT ;  /* 0x0000000eff05ac12 */ /* 0x000fca000f8e33ff */
[----:B------:R-:W-:-:S05]  /*0330*/  IMAD.IADD R4, R8, 0x1, R5 ;  /* 0x0000000108047824 */ /* 0x000fca00078e0205 */
[C---:B------:R-:W-:Y:S02]  /*0340*/  LOP3.LUT R5, R4.reuse, 0x3, RZ, 0xc0, !PT ;  /* 0x0000000304057812 */ /* 0x040fe400078ec0ff */
[----:B------:R-:W-:Y:S02]  /*0350*/  ISETP.GE.U32.AND P0, PT, R4, 0x3, PT ;  /* 0x000000030400780c */ /* 0x000fe40003f06070 */
[----:B------:R-:W-:-:S13]  /*0360*/  ISETP.NE.AND P1, PT, R5, 0x3, PT ;  /* 0x000000030500780c */ /* 0x000fda0003f25270 */
[----:B------:R-:W-:Y:S05]  /*0370*/  @!P1 BRA `(.L_x_8) ;  /* 0x0000000000549947 */ /* 0x000fea0003800000 */
[----:B------:R-:W-:Y:S01]  /*0380*/  VIADD R4, R4, 0x1 ;  /* 0x0000000104047836 */ /* 0x000fe20000000000 */
[----:B------:R-:W-:Y:S01]  /*0390*/  PRMT R12, RZ, 0x7610, R12 ;  /* 0x00007610ff0c7816 */ /* 0x000fe2000000000c */
[----:B------:R-:W-:Y:S02]  /*03a0*/  IMAD.MOV.U32 R10, RZ, RZ, R0 ;  /* 0x000000ffff0a7224 */ /* 0x000fe400078e0000 */
[----:B------:R-:W-:Y:S01]  /*03b0*/  IMAD.MOV.U32 R21, RZ, RZ, R11 ;  /* 0x000000ffff157224 */ /* 0x000fe200078e000b */
[----:B------:R-:W-:-:S05]  /*03c0*/  LOP3.LUT R4, R4, 0x3, RZ, 0xc0, !PT ;  /* 0x0000000304047812 */ /* 0x000fca00078ec0ff */
[----:B------:R-:W-:-:S07]  /*03d0*/  IMAD.MOV R6, RZ, RZ, -R4 ;  /* 0x000000ffff067224 */ /* 0x000fce00078e0a04 */
.L_x_9:
[--C-:B------:R-:W-:Y:S01]  /*03e0*/  SHF.R.S32.HI R5, RZ, 0x1f, R10.reuse ;  /* 0x0000001fff057819 */ /* 0x100fe2000001140a */
[----:B------:R-:W-:-:S04]  /*03f0*/  IMAD.MOV.U32 R4, RZ, RZ, R10 ;  /* 0x000000ffff047224 */ /* 0x000fc800078e000a */
[----:B------:R-:W-:-:S03]  /*0400*/  IMAD.WIDE R8, R11, UR6, R4 ;  /* 0x000000060b087c25 */ /* 0x000fc6000f8e0204 */
[----:B------:R-:W-:-:S04]  /*0410*/  LEA R4, P1, R8, UR12, 0x1 ;  /* 0x0000000c08047c11 */ /* 0x000fc8000f8208ff */
[----:B------:R-:W-:-:S06]  /*0420*/  LEA.HI.X R5, R8, UR13, R9, 0x1, P1 ;  /* 0x0000000d08057c11 */ /* 0x000fcc00088f0c09 */
[----:B------:R-:W2:Y:S01]  /*0430*/  LDG.E.U16 R5, desc[UR10][R4.64] ;  /* 0x0000000a04057981 */ /* 0x000ea2000c1e1500 */
[----:B------:R-:W-:-:S05]  /*0440*/  VIADD R6, R6, 0x1 ;  /* 0x0000000106067836 */ /* 0x000fca0000000000 */
[----:B------:R-:W-:Y:S02]  /*0450*/  ISETP.NE.AND P2, PT, R6, RZ, PT ;  /* 0x000000ff0600720c */ /* 0x000fe40003f45270 */
[C---:B--2---:R-:W-:Y:S01]  /*0460*/  HSETP2.GT.AND P1, PT, |R5|.reuse.H0_H0, R12.H0_H0, PT ;  /* 0x2000000c05007234 */ /* 0x044fe20003f24a00 */
[----:B------:R-:W-:-:S04]  /*0470*/  HADD2 R4, |R5|.H0_H0, -RZ.H0_H0 ;  /* 0xa00000ff05047230 */ /* 0x000fc80000000a00 */
[----:B------:R-:W-:Y:S01]  /*0480*/  SEL R21, R21, R10, !P1 ;  /* 0x0000000a15157207 */ /* 0x000fe20004800000 */
[----:B------:R-:W-:Y:S01]  /*0490*/  VIADD R10, R10, UR14 ;  /* 0x0000000e0a0a7c36 */ /* 0x000fe20008000000 */
[----:B------:R-:W-:-:S06]  /*04a0*/  PRMT R4, R4, 0x5410, RZ ;  /* 0x0000541004047816 */ /* 0x000fcc00000000ff */
[----:B------:R-:W-:Y:S01]  /*04b0*/  @P1 PRMT R12, R4, 0x7610, R12 ;  /* 0x00007610040c1816 */ /* 0x000fe2000000000c */
[----:B------:R-:W-:Y:S06]  /*04c0*/  @P2 BRA `(.L_x_9) ;  /* 0xfffffffc00c42947 */ /* 0x000fec000383ffff */
.L_x_8:
[----:B------:R-:W-:Y:S05]  /*04d0*/  BSYNC.RECONVERGENT B1 ;  /* 0x0000000000017941 */ /* 0x000fea0003800200 */
.L_x_7:
[----:B------:R-:W-:Y:S05]  /*04e0*/  @!P0 BRA `(.L_x_6) ;  /* 0x0000000000bc8947 */ /* 0x000fea0003800000 */
.L_x_10:
[--C-:B------:R-:W-:Y:S01]  /*04f0*/  SHF.R.S32.HI R5, RZ, 0x1f, R10.reuse ;  /* 0x0000001fff057819 */ /* 0x100fe2000001140a */
[----:B------:R-:W-:-:S04]  /*0500*/  IMAD.MOV.U32 R4, RZ, RZ, R10 ;  /* 0x000000ffff047224 */ /* 0x000fc800078e000a */
[----:B------:R-:W-:-:S04]  /*0510*/  IMAD.WIDE R6, R11, UR7, R4 ;  /* 0x000000070b067c25 */ /* 0x000fc8000f8e0204 */
[----:B------:R-:W-:Y:S01]  /*0520*/  VIADD R4, R10, UR14 ;  /* 0x0000000e0a047c36 */ /* 0x000fe20008000000 */
[----:B------:R-:W-:-:S04]  /*0530*/  LEA R18, P0, R6, UR16, 0x1 ;  /* 0x0000001006127c11 */ /* 0x000fc8000f8008ff */
[----:B------:R-:W-:Y:S02]  /*0540*/  LEA.HI.X R19, R6, UR17, R7, 0x1, P0 ;  /* 0x0000001106137c11 */ /* 0x000fe400080f0c07 */
[----:B------:R-:W-:-:S03]  /*0550*/  SHF.R.S32.HI R5, RZ, 0x1f, R4 ;  /* 0x0000001fff057819 */ /* 0x000fc60000011404 */
[----:B------:R0:W2:Y:S01]  /*0560*/  LDG.E.U16 R20, desc[UR10][R18.64] ;  /* 0x0000000a12147981 */ /* 0x0000a2000c1e1500 */
[----:B------:R-:W-:Y:S02]  /*0570*/  VIADD R6, R4, UR14 ;  /* 0x0000000e04067c36 */ /* 0x000fe40008000000 */
[----:B------:R-:W-:-:S03]  /*0580*/  IMAD.WIDE R8, R11, UR7, R4 ;  /* 0x000000070b087c25 */ /* 0x000fc6000f8e0204 */
[----:B------:R-:W-:Y:S02]  /*0590*/  SHF.R.S32.HI R7, RZ, 0x1f, R6 ;  /* 0x0000001fff077819 */ /* 0x000fe40000011406 */
[----:B------:R-:W-:-:S04]  /*05a0*/  LEA R24, P0, R8, UR16, 0x1 ;  /* 0x0000001008187c11 */ /* 0x000fc8000f8008ff */
[----:B------:R-:W-:Y:S01]  /*05b0*/  LEA.HI.X R25, R8, UR17, R9, 0x1, P0 ;  /* 0x0000001108197c11 */ /* 0x000fe200080f0c09 */
[----:B------:R-:W-:-:S04]  /*05c0*/  IMAD.WIDE R14, R11, UR7, R6 ;  /* 0x000000070b0e7c25 */ /* 0x000fc8000f8e0206 */
[----:B------:R-:W3:Y:S01]  /*05d0*/  LDG.E.U16 R5, desc[UR10][R24.64] ;  /* 0x0000000a18057981 */ /* 0x000ee2000c1e1500 */
[----:B------:R-:W-:Y:S01]  /*05e0*/  LEA R16, P0, R14, UR16, 0x1 ;  /* 0x000000100e107c11 */ /* 0x000fe2000f8008ff */
[----:B------:R-:W-:-:S03]  /*05f0*/  VIADD R8, R6, UR14 ;  /* 0x0000000e06087c36 */ /* 0x000fc60008000000 */
[----:B------:R-:W-:Y:S02]  /*0600*/  LEA.HI.X R17, R14, UR17, R15, 0x1, P0 ;  /* 0x000000110e117c11 */ /* 0x000fe400080f0c0f */
[----:B------:R-:W-:-:S04]  /*0610*/  SHF.R.S32.HI R9, RZ, 0x1f, R8 ;  /* 0x0000001fff097819 */ /* 0x000fc80000011408 */
[----:B------:R-:W4:Y:S01]  /*0620*/  LDG.E.U16 R17, desc[UR10][R16.64] ;  /* 0x0000000a10117981 */ /* 0x000f22000c1e1500 */
[----:B------:R-:W-:-:S03]  /*0630*/  IMAD.WIDE R14, R11, UR7, R8 ;  /* 0x000000070b0e7c25 */ /* 0x000fc6000f8e0208 */
[----:B0-----:R-:W-:-:S04]  /*0640*/  LEA R18, P0, R14, UR16, 0x1 ;  /* 0x000000100e127c11 */ /* 0x001fc8000f8008ff */
[----:B------:R-:W-:-:S06]  /*0650*/  LEA.HI.X R19, R14, UR17, R15, 0x1, P0 ;  /* 0x000000110e137c11 */ /* 0x000fcc00080f0c0f */
[----:B------:R-:W5:Y:S01]  /*0660*/  LDG.E.U16 R19, desc[UR10][R18.64] ;  /* 0x0000000a12137981 */ /* 0x000f62000c1e1500 */
[C---:B--2---:R-:W-:Y:S01]  /*0670*/  HSETP2.GT.AND P1, PT, |R20|.reuse.H0_H0, R12.H0_H0, PT ;  /* 0x2000000c14007234 */ /* 0x044fe20003f24a00 */
[----:B------:R-:W-:-:S05]  /*0680*/  HADD2 R7, |R20|.H0_H0, -RZ.H0_H0 ;  /* 0xa00000ff14077230 */ /* 0x000fca0000000a00 */
[----:B------:R-:W-:-:S07]  /*0690*/  PRMT R7, R7, 0x5410, RZ ;  /* 0x0000541007077816 */ /* 0x000fce00000000ff */
[----:B------:R-:W-:-:S05]  /*06a0*/  @P1 PRMT R12, R7, 0x7610, R12 ;  /* 0x00007610070c1816 */ /* 0x000fca000000000c */
[C---:B---3--:R-:W-:Y:S01]  /*06b0*/  HSETP2.GT.AND P2, PT, |R5|.reuse.H0_H0, R12.H0_H0, PT ;  /* 0x2000000c05007234 */ /* 0x048fe20003f44a00 */
[----:B------:R-:W-:-:S05]  /*06c0*/  HADD2 R5, |R5|.H0_H0, -RZ.H0_H0 ;  /* 0xa00000ff05057230 */ /* 0x000fca0000000a00 */
[----:B------:R-:W-:-:S07]  /*06d0*/  PRMT R5, R5, 0x5410, RZ ;  /* 0x0000541005057816 */ /* 0x000fce00000000ff */
[----:B------:R-:W-:Y:S01]  /*06e0*/  @P2 PRMT R12, R5, 0x7610, R12 ;  /* 0x00007610050c2816 */ /* 0x000fe2000000000c */
[----:B----4-:R-:W-:-:S04]  /*06f0*/  HADD2 R5, |R17|.H0_H0, -RZ.H0_H0 ;  /* 0xa00000ff11057230 */ /* 0x010fc80000000a00 */
[----:B------:R-:W-:Y:S02]  /*0700*/  HSETP2.GT.AND P3, PT, |R17|.H0_H0, R12.H0_H0, PT ;  /* 0x2000000c11007234 */ /* 0x000fe40003f64a00 */
[----:B------:R-:W-:-:S11]  /*0710*/  PRMT R5, R5, 0x5410, RZ ;  /* 0x0000541005057816 */ /* 0x000fd600000000ff */
[----:B------:R-:W-:Y:S02]  /*0720*/  @P3 PRMT R12, R5, 0x7610, R12 ;  /* 0x00007610050c3816 */ /* 0x000fe4000000000c */
[----:B------:R-:W-:Y:S01]  /*0730*/  SEL R5, R21, R10, !P1 ;  /* 0x0000000a15057207 */ /* 0x000fe20004800000 */
[----:B------:R-:W-:Y:S02]  /*0740*/  VIADD R10, R8, UR14 ;  /* 0x0000000e080a7c36 */ /* 0x000fe40008000000 */
[C---:B-----5:R-:W-:Y:S01]  /*0750*/  HSETP2.GT.AND P0, PT, |R19|.reuse.H0_H0, R12.H0_H0, PT ;  /* 0x2000000c13007234 */ /* 0x060fe20003f04a00 */
[----:B------:R-:W-:Y:S01]  /*0760*/  HADD2 R19, |R19|.H0_H0, -RZ.H0_H0 ;  /* 0xa00000ff13137230 */ /* 0x000fe20000000a00 */
[----:B------:R-:W-:Y:S02]  /*0770*/  SEL R5, R5, R4, !P2 ;  /* 0x0000000405057207 */ /* 0x000fe40005000000 */
[----:B------:R-:W-:Y:S02]  /*0780*/  ISETP.GE.AND P1, PT, R10, UR5, PT ;  /* 0x000000050a007c0c */ /* 0x000fe4000bf26270 */
[----:B------:R-:W-:-:S02]  /*0790*/  SEL R5, R5, R6, !P3 ;  /* 0x0000000605057207 */ /* 0x000fc40005800000 */
[----:B------:R-:W-:Y:S02]  /*07a0*/  PRMT R4, R19, 0x5410, RZ ;  /* 0x0000541013047816 */ /* 0x000fe400000000ff */
[----:B------:R-:W-:-:S03]  /*07b0*/  SEL R21, R5, R8, !P0 ;  /* 0x0000000805157207 */ /* 0x000fc60004000000 */
[----:B------:R-:W-:-:S04]  /*07c0*/  @P0 PRMT R12, R4, 0x7610, R12 ;  /* 0x00007610040c0816 */ /* 0x000fc8000000000c */
[----:B------:R-:W-:Y:S05]  /*07d0*/  @!P1 BRA `(.L_x_10) ;  /* 0xfffffffc00449947 */ /* 0x000fea000383ffff */
.L_x_6:
[----:B------:R-:W-:Y:S05]  /*07e0*/  BSYNC.RECONVERGENT B0 ;  /* 0x0000000000007941 */ /* 0x000fea0003800200 */
.L_x_5:
[----:B------:R-:W-:Y:S01]  /*07f0*/  PRMT R4, R12, 0x5410, R12 ;  /* 0x000054100c047816 */ /* 0x000fe2000000000c */
[----:B------:R-:W-:Y:S01]  /*0800*/  SHFL.DOWN PT, R6, R21, 0x10, 0x1f ;  /* 0x0a001f0015067f89 */ /* 0x000fe200000e0000 */
[----:B------:R-:W0:Y:S01]  /*0810*/  S2UR UR6, SR_CgaCtaId ;  /* 0x00000000000679c3 */ /* 0x000e220000008800 */
[----:B------:R-:W-:Y:S01]  /*0820*/  ISETP.NE.AND P1, PT, R22, RZ, PT ;  /* 0x000000ff1600720c */ /* 0x000fe20003f25270 */
[----:B------:R-:W-:Y:S01]  /*0830*/  UMOV UR5, 0x400 ;  /* 0x0000040000057882 */ /* 0x000fe20000000000 */
[----:B------:R-:W1:Y:S01]  /*0840*/  SHFL.DOWN PT, R5, R4, 0x10, 0x1f ;  /* 0x0a001f0004057f89 */ /* 0x000e6200000e0000 */
[----:B------:R-:W-:Y:S01]  /*0850*/  BSSY B0, `(.L_x_11) ;  /* 0x0000057000007945 */ /* 0x000fe20003800000 */
[----:B0-----:R-:W-:Y:S01]  /*0860*/  ULEA UR5, UR6, UR5, 0x18 ;  /* 0x0000000506057291 */ /* 0x001fe2000f8ec0ff */
[----:B-1----:R-:W-:-:S03]  /*0870*/  HSETP2.GT.AND P0, PT, R5.H0_H0, R12.H0_H0, PT ;  /* 0x2000000c05007234 */ /* 0x002fc60003f04800 */
[----:B------:R-:W-:Y:S02]  /*0880*/  ULEA UR13, UR4, UR5, 0x1 ;  /* 0x00000005040d7291 */ /* 0x000fe4000f8e08ff */
[----:B------:R-:W-:Y:S02]  /*0890*/  SEL R5, R12, R5, !P0 ;  /* 0x000000050c057207 */ /* 0x000fe40004000000 */
[----:B------:R-:W-:Y:S02]  /*08a0*/  SEL R6, R21, R6, !P0 ;  /* 0x0000000615067207 */ /* 0x000fe40004000000 */
[----:B------:R-:W-:-:S03]  /*08b0*/  PRMT R4, R5, 0x5410, R5 ;  /* 0x0000541005047816 */ /* 0x000fc60000000005 */
[----:B------:R-:W-:Y:S04]  /*08c0*/  SHFL.DOWN PT, R7, R6, 0x8, 0x1f ;  /* 0x09001f0006077f89 */ /* 0x000fe800000e0000 */
[----:B------:R-:W0:Y:S02]  /*08d0*/  SHFL.DOWN PT, R8, R4, 0x8, 0x1f ;  /* 0x09001f0004087f89 */ /* 0x000e2400000e0000 */
[----:B0-----:R-:W-:-:S05]  /*08e0*/  HSETP2.GT.AND P0, PT, R8.H0_H0, R5.H0_H0, PT ;  /* 0x2000000508007234 */ /* 0x001fca0003f04800 */
        /* <DEDUP_REMOVED lines=8> */
[----:B------:R-:W-:Y:S02]  /*0970*/  PRMT R4, R5, 0x5410, R5 ;  /* 0x0000541005047816 */ /* 0x000fe40000000005 */
[----:B------:R-:W-:Y:S01]  /*0980*/  @!P1 SHF.R.U32.HI R7, RZ, 0x5, R13 ;  /* 0x00000005ff079819 */ /* 0x000fe2000001160d */
[----:B------:R-:W-:Y:S04]  /*0990*/  SHFL.DOWN PT, R9, R10, 0x2, 0x1f ;  /* 0x08401f000a097f89 */ /* 0x000fe800000e0000 */
[----:B------:R-:W0:Y:S02]  /*09a0*/  SHFL.DOWN PT, R8, R4, 0x2, 0x1f ;  /* 0x08401f0004087f89 */ /* 0x000e2400000e0000 */
[----:B0-----:R-:W-:-:S05]  /*09b0*/  HSETP2.GT.AND P0, PT, R8.H0_H0, R5.H0_H0, PT ;  /* 0x2000000508007234 */ /* 0x001fca0003f04800 */
[----:B------:R-:W-:Y:S02]  /*09c0*/  SEL R5, R5, R8, !P0 ;  /* 0x0000000805057207 */ /* 0x000fe40004000000 */
[----:B------:R-:W-:Y:S02]  /*09d0*/  SEL R9, R10, R9, !P0 ;  /* 0x000000090a097207 */ /* 0x000fe40004000000 */
[----:B------:R-:W-:-:S03]  /*09e0*/  PRMT R4, R5, 0x5410, R5 ;  /* 0x0000541005047816 */ /* 0x000fc60000000005 */
[----:B------:R-:W-:Y:S04]  /*09f0*/  SHFL.DOWN PT, R8, R9, 0x1, 0x1f ;  /* 0x08201f0009087f89 */ /* 0x000fe800000e0000 */
[----:B------:R0:W1:Y:S02]  /*0a00*/  SHFL.DOWN PT, R6, R4, 0x1, 0x1f ;  /* 0x08201f0004067f89 */ /* 0x00006400000e0000 */
[C---:B0-----:R-:W-:Y:S02]  /*0a10*/  @!P1 LEA R4, R7.reuse, UR5, 0x1 ;  /* 0x0000000507049c11 */ /* 0x041fe4000f8e08ff */
[----:B------:R-:W-:Y:S02]  /*0a20*/  @!P1 LEA R7, R7, UR13, 0x2 ;  /* 0x0000000d07079c11 */ /* 0x000fe4000f8e10ff */
[----:B-1----:R-:W-:-:S05]  /*0a30*/  HSETP2.GT.AND P0, PT, R6.H0_H0, R5.H0_H0, PT ;  /* 0x2000000506007234 */ /* 0x002fca0003f04800 */
[----:B------:R-:W-:Y:S02]  /*0a40*/  SEL R5, R5, R6, !P0 ;  /* 0x0000000605057207 */ /* 0x000fe40004000000 */
[----:B------:R-:W-:Y:S02]  /*0a50*/  SEL R8, R9, R8, !P0 ;  /* 0x0000000809087207 */ /* 0x000fe40004000000 */
[----:B------:R-:W-:Y:S01]  /*0a60*/  ISETP.GT.U32.AND P0, PT, R13, 0x1f, PT ;  /* 0x0000001f0d00780c */ /* 0x000fe20003f04070 */
[----:B------:R0:W-:Y:S04]  /*0a70*/  @!P1 STS.U16 [R4], R5 ;  /* 0x0000000504009388 */ /* 0x0001e80000000400 */
[----:B------:R0:W-:Y:S01]  /*0a80*/  @!P1 STS [R7], R8 ;  /* 0x0000000807009388 */ /* 0x0001e20000000800 */
[----:B------:R-:W-:Y:S07]  /*0a90*/  BAR.SYNC.DEFER_BLOCKING 0x0 ;  /* 0x0000000000007b1d */ /* 0x000fee0000010000 */
[----:B------:R-:W-:Y:S05]  /*0aa0*/  @P0 BRA `(.L_x_12) ;  /* 0x0000000000c40947 */ /* 0x000fea0003800000 */
[----:B------:R-:W-:Y:S01]  /*0ab0*/  USHF.R.U32.HI UR6, URZ, 0x5, UR4 ;  /* 0x00000005ff067899 */ /* 0x000fe20008011604 */
[----:B0-----:R-:W-:Y:S01]  /*0ac0*/  IMAD.MOV.U32 R5, RZ, RZ, R11 ;  /* 0x000000ffff057224 */ /* 0x001fe200078e000b */
[----:B------:R-:W-:Y:S02]  /*0ad0*/  PRMT R4, RZ, 0x7610, R4 ;  /* 0x00007610ff047816 */ /* 0x000fe40000000004 */
[C---:B------:R-:W-:Y:S02]  /*0ae0*/  ISETP.NE.AND P0, PT, R22.reuse, RZ, PT ;  /* 0x000000ff1600720c */ /* 0x040fe40003f05270 */
[----:B------:R-:W-:Y:S01]  /*0af0*/  ISETP.GE.U32.AND P1, PT, R22, UR6, PT ;  /* 0x0000000616007c0c */ /* 0x000fe2000bf26070 */
[----:B------:R-:W-:-:S12]  /*0b00*/  UMOV UR6, 0xffffffff ;  /* 0xffffffff00067882 */ /* 0x000fd80000000000 */
[C---:B------:R-:W-:Y:S02]  /*0b10*/  @!P1 LEA R6, R22.reuse, UR5, 0x1 ;  /* 0x0000000516069c11 */ /* 0x040fe4000f8e08ff */
[----:B------:R-:W-:-:S04]  /*0b20*/  @!P1 LEA R7, R22, UR13, 0x2 ;  /* 0x0000000d16079c11 */ /* 0x000fc8000f8e10ff */
[----:B------:R-:W0:Y:S04]  /*0b30*/  @!P1 LDS.U16 R6, [R6] ;  /* 0x0000000006069984 */ /* 0x000e280000000400 */
[----:B------:R1:W2:Y:S01]  /*0b40*/  @!P1 LDS R5, [R7] ;  /* 0x0000000007059984 */ /* 0x0002a20000000800 */
[----:B0-----:R-:W-:-:S04]  /*0b50*/  @!P1 PRMT R4, R6, 0x7610, R4 ;  /* 0x0000761006049816 */ /* 0x001fc80000000004 */
[----:B------:R-:W-:Y:S01]  /*0b60*/  PRMT R6, R4, 0x5410, R4 ;  /* 0x0000541004067816 */ /* 0x000fe20000000004 */
[----:B-12---:R-:W-:Y:S06]  /*0b70*/  BRA.DIV UR6, `(.L_x_13) ;  /* 0x0000001206487947 */ /* 0x006fec000b800000 */
[----:B------:R-:W0:Y:S02]  /*0b80*/  SHFL.DOWN PT, R6, R6, 0x10, 0x1f ;  /* 0x0a001f0006067f89 */ /* 0x000e2400000e0000 */
[----:B0-----:R-:W-:-:S05]  /*0b90*/  PRMT R7, R6, 0x7610, R7 ;  /* 0x0000761006077816 */ /* 0x001fca0000000007 */
[----:B------:R-:W-:-:S05]  /*0ba0*/  HSETP2.GT.AND P1, PT, R7.H0_H0, R4.H0_H0, PT ;  /* 0x2000000407007234 */ /* 0x000fca0003f24800 */
[----:B------:R-:W-:Y:S02]  /*0bb0*/  SEL R7, R4, R7, !P1 ;  /* 0x0000000704077207 */ /* 0x000fe40004800000 */
[----:B------:R-:W0:Y:S02]  /*0bc0*/  SHFL.DOWN PT, R4, R5, 0x10, 0x1f ;  /* 0x0a001f0005047f89 */ /* 0x000e2400000e0000 */
[----:B------:R-:W-:-:S05]  /*0bd0*/  PRMT R6, R7, 0x5410, R7 ;  /* 0x0000541007067816 */ /* 0x000fca0000000007 */
[----:B------:R-:W1:Y:S01]  /*0be0*/  SHFL.DOWN PT, R8, R6, 0x8, 0x1f ;  /* 0x09001f0006087f89 */ /* 0x000e6200000e0000 */
[----:B0-----:R-:W-:Y:S02]  /*0bf0*/  SEL R4, R5, R4, !P1 ;  /* 0x0000000405047207 */ /* 0x001fe40004800000 */
[----:B-1----:R-:W-:-:S05]  /*0c00*/  HSETP2.GT.AND P2, PT, R8.H0_H0, R7.H0_H0, PT ;  /* 0x2000000708007234 */ /* 0x002fca0003f44800 */
[----:B------:R-:W-:Y:S02]  /*0c10*/  SEL R8, R7, R8, !P2 ;  /* 0x0000000807087207 */ /* 0x000fe40005000000 */
[----:B------:R-:W0:Y:S02]  /*0c20*/  SHFL.DOWN PT, R7, R4, 0x8, 0x1f ;  /* 0x09001f0004077f89 */ /* 0x000e2400000e0000 */
[----:B------:R-:W-:-:S05]  /*0c30*/  PRMT R5, R8, 0x5410, R8 ;  /* 0x0000541008057816 */ /* 0x000fca0000000008 */
[----:B------:R-:W1:Y:S01]  /*0c40*/  SHFL.DOWN PT, R15, R5, 0x4, 0x1f ;  /* 0x08801f00050f7f89 */ /* 0x000e6200000e0000 */
[----:B0-----:R-:W-:-:S05]  /*0c50*/  SEL R7, R4, R7, !P2 ;  /* 0x0000000704077207 */ /* 0x001fca0005000000 */
[----:B------:R-:W0:Y:S01]  /*0c60*/  SHFL.DOWN PT, R6, R7, 0x4, 0x1f ;  /* 0x08801f0007067f89 */ /* 0x000e2200000e0000 */
[----:B-1----:R-:W-:-:S05]  /*0c70*/  HSETP2.GT.AND P1, PT, R15.H0_H0, R8.H0_H0, PT ;  /* 0x200000080f007234 */ /* 0x002fca0003f24800 */
[----:B------:R-:W-:-:S04]  /*0c80*/  SEL R8, R8, R15, !P1 ;  /* 0x0000000f08087207 */ /* 0x000fc80004800000 */
[----:B------:R-:W-:-:S05]  /*0c90*/  PRMT R4, R8, 0x5410, R8 ;  /* 0x0000541008047816 */ /* 0x000fca0000000008 */
[----:B------:R-:W1:Y:S01]  /*0ca0*/  SHFL.DOWN PT, R15, R4, 0x2, 0x1f ;  /* 0x08401f00040f7f89 */ /* 0x000e6200000e0000 */
[----:B0-----:R-:W-:-:S05]  /*0cb0*/  SEL R6, R7, R6, !P1 ;  /* 0x0000000607067207 */ /* 0x001fca0004800000 */
[----:B------:R-:W0:Y:S01]  /*0cc0*/  SHFL.DOWN PT, R17, R6, 0x2, 0x1f ;  /* 0x08401f0006117f89 */ /* 0x000e2200000e0000 */
[----:B-1----:R-:W-:-:S05]  /*0cd0*/  HSETP2.GT.AND P1, PT, R15.H0_H0, R8.H0_H0, PT ;  /* 0x200000080f007234 */ /* 0x002fca0003f24800 */
[----:B------:R-:W-:-:S04]  /*0ce0*/  SEL R8, R8, R15, !P1 ;  /* 0x0000000f08087207 */ /* 0x000fc80004800000 */
[----:B------:R-:W-:Y:S02]  /*0cf0*/  PRMT R4, R8, 0x5410, R8 ;  /* 0x0000541008047816 */ /* 0x000fe40000000008 */
[----:B0-----:R-:W-:-:S03]  /*0d00*/  SEL R17, R6, R17, !P1 ;  /* 0x0000001106117207 */ /* 0x001fc60004800000 */
[----:B------:R0:W1:Y:S04]  /*0d10*/  SHFL.DOWN PT, R15, R4, 0x1, 0x1f ;  /* 0x08201f00040f7f89 */ /* 0x00006800000e0000 */
[----:B------:R0:W2:Y:S02]  /*0d20*/  SHFL.DOWN PT, R10, R17, 0x1, 0x1f ;  /* 0x08201f00110a7f89 */ /* 0x0000a400000e0000 */
.L_x_51:
[----:B0-----:R-:W0:Y:S01]  /*0d30*/  @!P0 LDC.64 R4, c[0x0][0x398] ;  /* 0x0000e600ff048b82 */ /* 0x001e220000000a00 */
[----:B-1----:R-:W-:-:S05]  /*0d40*/  HSETP2.GT.AND P1, PT, R15.H0_H0, R8.H0_H0, PT ;  /* 0x200000080f007234 */ /* 0x002fca0003f24800 */
[----:B------:R-:W-:Y:S02]  /*0d50*/  SEL R15, R8, R15, !P1 ;  /* 0x0000000f080f7207 */ /* 0x000fe40004800000 */
[----:B------:R-:W1:Y:S01]  /*0d60*/  @!P0 LDC.64 R6, c[0x0][0x3a0] ;  /* 0x0000e800ff068b82 */ /* 0x000e620000000a00 */
[----:B--2---:R-:W-:Y:S01]  /*0d70*/  SEL R17, R17, R10, !P1 ;  /* 0x0000000a11117207 */ /* 0x004fe20004800000 */
[----:B0-----:R-:W-:-:S05]  /*0d80*/  @!P0 IMAD.WIDE.U32 R4, R2, 0x2, R4 ;  /* 0x0000000202048825 */ /* 0x001fca00078e0004 */
[----:B------:R2:W-:Y:S01]  /*0d90*/  @!P0 STG.E.U16 desc[UR10][R4.64], R15 ;  /* 0x0000000f04008986 */ /* 0x0005e2000c10150a */
[----:B-1----:R-:W-:-:S05]  /*0da0*/  @!P0 IMAD.WIDE.U32 R6, R2, 0x4, R6 ;  /* 0x0000000402068825 */ /* 0x002fca00078e0006 */
[----:B------:R2:W-:Y:S02]  /*0db0*/  @!P0 STG.E desc[UR10][R6.64], R17 ;  /* 0x0000001106008986 */ /* 0x0005e4000c10190a */
.L_x_12:
[----:B------:R-:W-:Y:S05]  /*0dc0*/  BSYNC B0 ;  /* 0x0000000000007941 */ /* 0x000fea0003800000 */
.L_x_11:
[----:B0-2---:R-:W-:-:S05]  /*0dd0*/  CS2R.32 R4, SR_CgaSize ;  /* 0x0000000000047805 */ /* 0x005fca0000008a00 */
[----:B------:R-:W-:-:S06]  /*0de0*/  IMAD R4, R4, -0xa0, RZ ;  /* 0xffffff6004047824 */ /* 0x000fcc00078e02ff */
[----:B------:R-:W0:Y:S01]  /*0df0*/  LDC R4, c[0x0][R4+0x258] ;  /* 0x0000960004047b82 */ /* 0x000e220000000800 */
[----:B------:R-:W-:-:S05]  /*0e00*/  CS2R.32 R5, SR_CgaSize ;  /* 0x0000000000057805 */ /* 0x000fca0000008a00 */
[----:B------:R-:W-:-:S06]  /*0e10*/  IMAD R5, R5, -0xa0, RZ ;  /* 0xffffff6005057824 */ /* 0x000fcc00078e02ff */
[----:B------:R-:W1:Y:S01]  /*0e20*/  LDC R5, c[0x0][R5+0x254] ;  /* 0x0000950005057b82 */ /* 0x000e620000000800 */
[----:B0-----:R-:W-:-:S04]  /*0e30*/  ISETP.NE.U32.AND P0, PT, R4, RZ, PT ;  /* 0x000000ff0400720c */ /* 0x001fc80003f05070 */
[----:B-1----:R-:W-:-:S13]  /*0e40*/  ISETP.NE.AND.EX P0, PT, R5, RZ, PT, P0 ;  /* 0x000000ff0500720c */ /* 0x002fda0003f05300 */
[----:B------:R-:W-:Y:S05]  /*0e50*/  @P0 BRA `(.L_x_14) ;  /* 0x0000000000040947 */ /* 0x000fea0003800000 */
[----:B------:R-:W-:Y:S05]  /*0e60*/  BPT.TRAP 0x1 ;  /* 0x000000040000795c */ /* 0x000fea0000300000 */
.L_x_14:
[----:B------:R-:W-:-:S03]  /*0e70*/  UMOV UR6, 0xffffffff ;  /* 0xffffffff00067882 */ /* 0x000fc60000000000 */
[----:B------:R-:W-:Y:S05]  /*0e80*/  BRA.DIV UR6, `(.L_x_15) ;  /* 0x0000001206a87947 */ /* 0x000fea000b800000 */
[----:B------:R-:W-:Y:S06]  /*0e90*/  BAR.SYNC.DEFER_BLOCKING 0x0 ;  /* 0x0000000000007b1d */ /* 0x000fec0000010000 */
.L_x_54:
[----:B------:R-:W0:Y:S01]  /*0ea0*/  S2R R8, SR_TID.Y ;  /* 0x0000000000087919 */ /* 0x000e220000002200 */
[----:B------:R-:W-:Y:S01]  /*0eb0*/  BSSY B0, `(.L_x_16) ;  /* 0x0000026000007945 */ /* 0x000fe20003800000 */
[----:B------:R-:W1:Y:S01]  /*0ec0*/  S2R R7, SR_TID.Z ;  /* 0x0000000000077919 */ /* 0x000e620000002300 */
[----:B0-----:R-:W-:-:S05]  /*0ed0*/  IMAD.IADD R8, R13, 0x1, R8 ;  /* 0x000000010d087824 */ /* 0x001fca00078e0208 */
[----:B-1----:R-:W-:-:S13]  /*0ee0*/  LOP3.LUT P0, R8, R8, RZ, R7, 0xfa, !PT ;  /* 0x000000ff08087212 */ /* 0x002fda000780fa07 */
[----:B------:R-:W-:Y:S05]  /*0ef0*/  @P0 BRA `(.L_x_17) ;  /* 0x0000000000840947 */ /* 0x000fea0003800000 */
[----:B------:R-:W0:Y:S01]  /*0f00*/  S2R R7, SR_CTAID.Y ;  /* 0x0000000000077919 */ /* 0x000e220000002600 */
[----:B------:R-:W1:Y:S01]  /*0f10*/  LDCU UR6, c[0x0][0x374] ;  /* 0x00006e80ff0677ac */ /* 0x000e620008000800 */
[----:B------:R-:W2:Y:S01]  /*0f20*/  S2R R9, SR_CTAID.Z ;  /* 0x0000000000097919 */ /* 0x000ea20000002700 */
[----:B------:R-:W3:Y:S01]  /*0f30*/  LDCU UR7, c[0x0][0x378] ;  /* 0x00006f00ff0777ac */ /* 0x000ee20008000800 */
[----:B------:R-:W4:Y:S01]  /*0f40*/  S2R R10, SR_LANEID ;  /* 0x00000000000a7919 */ /* 0x000f220000000000 */
[----:B------:R-:W-:Y:S01]  /*0f50*/  VOTEU.ANY UR12, UPT, PT ;  /* 0x00000000000c7886 */ /* 0x000fe200038e0100 */
[----:B------:R-:W-:-:S04]  /*0f60*/  UIADD3 UR8, UPT, UPT, URZ, -UR9, URZ ;  /* 0x80000009ff087290 */ /* 0x000fc8000fffe0ff */
[----:B-1----:R-:W-:-:S04]  /*0f70*/  UIMAD UR6, UR8, UR6, URZ ;  /* 0x00000006080672a4 */ /* 0x002fc8000f8e02ff */
[----:B---3--:R-:W-:Y:S01]  /*0f80*/  UIMAD UR6, UR7, UR6, -0x7fffffff ;  /* 0x80000001070674a4 */ /* 0x008fe2000f8e0206 */
[----:B0-----:R-:W-:Y:S02]  /*0f90*/  IMAD.IADD R6, R2, 0x1, R7 ;  /* 0x0000000102067824 */ /* 0x001fe400078e0207 */
[----:B--2---:R-:W-:Y:S02]  /*0fa0*/  IMAD.MOV R7, RZ, RZ, -R9 ;  /* 0x000000ffff077224 */ /* 0x004fe400078e0a09 */
[----:B------:R-:W4:Y:S03]  /*0fb0*/  FLO.U32 R9, UR12 ;  /* 0x0000000c00097d00 */ /* 0x000f2600080e0000 */
[----:B------:R-:W-:-:S05]  /*0fc0*/  ISETP.NE.AND P1, PT, R6, R7, PT ;  /* 0x000000070600720c */ /* 0x000fca0003f25270 */
[----:B------:R-:W0:Y:S01]  /*0fd0*/  POPC R6, UR12 ;  /* 0x0000000c00067d09 */ /* 0x000e220008000000 */
[----:B----4-:R-:W-:-:S07]  /*0fe0*/  ISETP.EQ.U32.AND P0, PT, R9, R10, PT ;  /* 0x0000000a0900720c */ /* 0x010fce0003f02070 */
[----:B------:R-:W-:Y:S01]  /*0ff0*/  VOTEU.ANY UP0, P1 ;  /* 0x0000000000ff7886 */ /* 0x000fe20000800100 */
[----:B------:R-:W-:-:S06]  /*1000*/  USEL UR6, UR6, 0x1, !UP0 ;  /* 0x0000000106067887 */ /* 0x000fcc000c000000 */
[----:B0-----:R-:W-:Y:S01]  /*1010*/  IMAD R7, R6, UR6, RZ ;  /* 0x0000000606077c24 */ /* 0x001fe2000f8e02ff */
[----:B------:R-:W-:Y:S06]  /*1020*/  @P0 MEMBAR.ALL.GPU ;  /* 0x0000000000000992 */ /* 0x000fec000000a000 */
[----:B------:R-:W-:-:S00]  /*1030*/  @P0 ERRBAR ;  /* 0x00000000000009ab */ /* 0x000fc00000000000 */
[----:B------:R-:W-:Y:S06]  /*1040*/  @P0 CGAERRBAR ;  /* 0x00000000000005ab */ /* 0x000fec0000000000 */
[----:B------:R-:W2:Y:S01]  /*1050*/  @P0 ATOM.E.ADD.STRONG.GPU PT, R10, desc[UR10][R4.64+0x4], R7 ;  /* 0x80000407040a098a */ /* 0x000ea200081ef10a */
[----:B------:R-:W0:Y:S02]  /*1060*/  S2R R12, SR_LTMASK ;  /* 0x00000000000c7919 */ /* 0x000e240000003900 */
[----:B0-----:R-:W-:-:S04]  /*1070*/  LOP3.LUT R12, R12, UR12, RZ, 0xc0, !PT ;  /* 0x0000000c0c0c7c12 */ /* 0x001fc8000f8ec0ff */
[----:B------:R-:W0:Y:S01]  /*1080*/  POPC R15, R12 ;  /* 0x0000000c000f7309 */ /* 0x000e220000000000 */
[----:B--2---:R-:W0:Y:S02]  /*1090*/  SHFL.IDX PT, R6, R10, R9, 0x1f ;  /* 0x00001f090a067589 */ /* 0x004e2400000e0000 */
[----:B0-----:R-:W-:-:S07]  /*10a0*/  IMAD R6, R15, UR6, R6 ;  /* 0x000000060f067c24 */ /* 0x001fce000f8e0206 */
.L_x_18:
[----:B------:R-:W2:Y:S04]  /*10b0*/  LD.E.STRONG.GPU R7, desc[UR10][R4.64+0x4] ;  /* 0x0000040a04077980 */ /* 0x000ea8000c10f900 */
[----:B--2---:R-:W-:Y:S01]  /*10c0*/  CCTL.IVALL ;  /* 0x00000000ff00798f */ /* 0x004fe20002000000 */
[----:B------:R-:W-:Y:S05]  /*10d0*/  YIELD ;  /* 0x0000000000007946 */ /* 0x000fea0003800000 */
[----:B------:R-:W-:-:S04]  /*10e0*/  LOP3.LUT R7, R7, R6, RZ, 0x3c, !PT ;  /* 0x0000000607077212 */ /* 0x000fc800078e3cff */
[----:B------:R-:W-:-:S13]  /*10f0*/  ISETP.GT.AND P0, PT, R7, -0x1, PT ;  /* 0xffffffff0700780c */ /* 0x000fda0003f04270 */
[----:B------:R-:W-:Y:S05]  /*1100*/  @P0 BRA `(.L_x_18) ;  /* 0xfffffffc00e80947 */ /* 0x000fea000383ffff */
.L_x_17:
[----:B------:R-:W-:Y:S05]  /*1110*/  BSYNC B0 ;  /* 0x0000000000007941 */ /* 0x000fea0003800000 */
.L_x_16:
[----:B------:R-:W-:-:S03]  /*1120*/  UMOV UR6, 0xffffffff ;  /* 0xffffffff00067882 */ /* 0x000fc60000000000 */
[----:B------:R-:W-:Y:S05]  /*1130*/  BRA.DIV UR6, `(.L_x_19) ;  /* 0x00000012062c7947 */ /* 0x000fea000b800000 */
[----:B------:R-:W-:Y:S06]  /*1140*/  BAR.SYNC.DEFER_BLOCKING 0x0 ;  /* 0x0000000000007b1d */ /* 0x000fec0000010000 */
.L_x_57:
[----:B------:R-:W0:Y:S01]  /*1150*/  LDC.64 R6, c[0x0][0x3b0] ;  /* 0x0000ec00ff067b82 */ /* 0x000e220000000a00 */
[----:B------:R-:W-:Y:S01]  /*1160*/  ISETP.NE.AND P0, PT, R2, RZ, PT ;  /* 0x000000ff0200720c */ /* 0x000fe20003f05270 */
[----:B0-----:R-:W-:-:S12]  /*1170*/  IMAD.WIDE R6, R3, 0x4, R6 ;  /* 0x0000000403067825 */ /* 0x001fd800078e0206 */
[----:B------:R-:W-:Y:S05]  /*1180*/  @P0 BRA `(.L_x_20) ;  /* 0x0000000000e80947 */ /* 0x000fea0003800000 */
[----:B------:R-:W0:Y:S01]  /*1190*/  LDCU UR6, c[0x0][0x3a8] ;  /* 0x00007500ff0677ac */ /* 0x000e220008000800 */
[----:B------:R-:W-:Y:S01]  /*11a0*/  BSSY.RECONVERGENT B0, `(.L_x_21) ;  /* 0x0000017000007945 */ /* 0x000fe20003800200 */
[----:B------:R-:W-:Y:S01]  /*11b0*/  IMAD.MOV.U32 R9, RZ, RZ, R11 ;  /* 0x000000ffff097224 */ /* 0x000fe200078e000b */
[----:B------:R-:W-:Y:S02]  /*11c0*/  PRMT R3, RZ, 0x7610, R3 ;  /* 0x00007610ff037816 */ /* 0x000fe40000000003 */
[----:B0-----:R-:W-:-:S13]  /*11d0*/  ISETP.GE.AND P0, PT, R13, UR6, PT ;  /* 0x000000060d007c0c */ /* 0x001fda000bf06270 */
[----:B------:R-:W-:Y:S05]  /*11e0*/  @P0 BRA `(.L_x_22) ;  /* 0x0000000000480947 */ /* 0x000fea0003800000 */
[----:B------:R-:W0:Y:S01]  /*11f0*/  LDC.64 R16, c[0x0][0x398] ;  /* 0x0000e600ff107b82 */ /* 0x000e220000000a00 */
[----:B------:R-:W-:Y:S01]  /*1200*/  IMAD.MOV.U32 R21, RZ, RZ, R13 ;  /* 0x000000ffff157224 */ /* 0x000fe200078e000d */
[----:B------:R-:W-:Y:S01]  /*1210*/  PRMT R3, RZ, 0x7610, R3 ;  /* 0x00007610ff037816 */ /* 0x000fe20000000003 */
[----:B------:R-:W-:-:S05]  /*1220*/  IMAD.MOV.U32 R9, RZ, RZ, R11 ;  /* 0x000000ffff097224 */ /* 0x000fca00078e000b */
[----:B------:R-:W1:Y:S02]  /*1230*/  LDC.64 R14, c[0x0][0x3a0] ;  /* 0x0000e800ff0e7b82 */ /* 0x000e640000000a00 */
.L_x_25:
[----:B0-----:R-:W-:-:S05]  /*1240*/  IMAD.WIDE R18, R21, 0x2, R16 ;  /* 0x0000000215127825 */ /* 0x001fca00078e0210 */
[----:B------:R-:W2:Y:S01]  /*1250*/  LDG.E.U16 R10, desc[UR10][R18.64] ;  /* 0x0000000a120a7981 */ /* 0x000ea2000c1e1500 */
[----:B------:R-:W-:Y:S01]  /*1260*/  BSSY.RECONVERGENT B1, `(.L_x_23) ;  /* 0x0000006000017945 */ /* 0x000fe20003800200 */
[----:B--2---:R-:W-:-:S13]  /*1270*/  HSETP2.GT.AND P0, PT, R10.H0_H0, R3.H0_H0, PT ;  /* 0x200000030a007234 */ /* 0x004fda0003f04800 */
[----:B-----5:R-:W-:Y:S05]  /*1280*/  @!P0 BRA `(.L_x_24) ;  /* 0x00000000000c8947 */ /* 0x020fea0003800000 */
[----:B-1----:R-:W-:-:S05]  /*1290*/  IMAD.WIDE R18, R21, 0x4, R14 ;  /* 0x0000000415127825 */ /* 0x002fca00078e020e */
[----:B------:R0:W5:Y:S01]  /*12a0*/  LDG.E R9, desc[UR10][R18.64] ;  /* 0x0000000a12097981 */ /* 0x000162000c1e1900 */
[----:B------:R-:W-:-:S07]  /*12b0*/  PRMT R3, R10, 0x7610, R3 ;  /* 0x000076100a037816 */ /* 0x000fce0000000003 */
.L_x_24:
[----:B------:R-:W-:Y:S05]  /*12c0*/  BSYNC.RECONVERGENT B1 ;  /* 0x0000000000017941 */ /* 0x000fea0003800200 */
.L_x_23:
[----:B------:R-:W2:Y:S01]  /*12d0*/  LDCU UR6, c[0x0][0x3a8] ;  /* 0x00007500ff0677ac */ /* 0x000ea20008000800 */
[----:B------:R-:W-:-:S05]  /*12e0*/  VIADD R21, R21, UR4 ;  /* 0x0000000415157c36 */ /* 0x000fca0008000000 */
[----:B--2---:R-:W-:-:S13]  /*12f0*/  ISETP.GE.AND P0, PT, R21, UR6, PT ;  /* 0x0000000615007c0c */ /* 0x004fda000bf06270 */
[----:B------:R-:W-:Y:S05]  /*1300*/  @!P0 BRA `(.L_x_25) ;  /* 0xfffffffc00cc8947 */ /* 0x000fea000383ffff */
.L_x_22:
[----:B------:R-:W-:Y:S05]  /*1310*/  BSYNC.RECONVERGENT B0 ;  /* 0x0000000000007941 */ /* 0x000fea0003800200 */
.L_x_21:
[----:B------:R-:W2:Y:S01]  /*1320*/  S2UR UR7, SR_CgaCtaId ;  /* 0x00000000000779c3 */ /* 0x000ea20000008800 */
[----:B------:R-:W-:Y:S01]  /*1330*/  UMOV UR6, 0x400 ;  /* 0x0000040000067882 */ /* 0x000fe20000000000 */
[----:B------:R-:W-:Y:S01]  /*1340*/  LEA R12, R13, UR13, 0x2 ;  /* 0x0000000d0d0c7c11 */ /* 0x000fe2000f8e10ff */
[----:B--2---:R-:W-:-:S06]  /*1350*/  ULEA UR6, UR7, UR6, 0x18 ;  /* 0x0000000607067291 */ /* 0x004fcc000f8ec0ff */
[----:B------:R-:W-:Y:S01]  /*1360*/  LEA R10, R13, UR6, 0x1 ;  /* 0x000000060d0a7c11 */ /* 0x000fe2000f8e08ff */
[----:B------:R-:W-:Y:S05]  /*1370*/  WARPSYNC.ALL ;  /* 0x0000000000007948 */ /* 0x000fea0003800000 */
[----:B------:R2:W-:Y:S01]  /*1380*/  STS.U16 [R10], R3 ;  /* 0x000000030a007388 */ /* 0x0005e20000000400 */
[----:B------:R-:W-:-:S03]  /*1390*/  UISETP.GE.U32.AND UP0, UPT, UR4, 0x2, UPT ;  /* 0x000000020400788c */ /* 0x000fc6000bf06070 */
[----:B-----5:R2:W-:Y:S01]  /*13a0*/  STS [R12], R9 ;  /* 0x000000090c007388 */ /* 0x0205e20000000800 */
[----:B------:R-:W-:Y:S06]  /*13b0*/  BAR.SYNC.DEFER_BLOCKING 0x0 ;  /* 0x0000000000007b1d */ /* 0x000fec0000010000 */
[----:B------:R-:W-:Y:S05]  /*13c0*/  BRA.U !UP0, `(.L_x_26) ;  /* 0x0000000108487547 */ /* 0x000fea000b800000 */
.L_x_29:
[----:B------:R-:W-:Y:S01]  /*13d0*/  UMOV UR6, UR4 ;  /* 0x0000000400067c82 */ /* 0x000fe20008000000 */
[----:B------:R-:W-:Y:S01]  /*13e0*/  USHF.R.U32.HI UR4, URZ, 0x1, UR4 ;  /* 0x00000001ff047899 */ /* 0x000fe20008011604 */
[----:B------:R-:W-:Y:S05]  /*13f0*/  BSSY.RECONVERGENT B0, `(.L_x_27) ;  /* 0x000000c000007945 */ /* 0x000fea0003800200 */
[----:B------:R-:W-:-:S13]  /*1400*/  ISETP.GE.U32.AND P0, PT, R13, UR4, PT ;  /* 0x000000040d007c0c */ /* 0x000fda000bf06070 */
[----:B---3--:R-:W-:Y:S05]  /*1410*/  @P0 BRA `(.L_x_28) ;  /* 0x0000000000240947 */ /* 0x008fea0003800000 */
[----:B------:R-:W-:Y:S01]  /*1420*/  ULOP3.LUT UR7, UR6, 0x7fe, URZ, 0xc0, !UPT ;  /* 0x000007fe06077892 */ /* 0x000fe2000f8ec0ff */
[----:B--2---:R-:W-:Y:S08]  /*1430*/  LDS.U16 R3, [R10] ;  /* 0x000000000a037984 */ /* 0x004ff00000000400 */
[----:B------:R-:W2:Y:S02]  /*1440*/  LDS.U16 R9, [R10+UR7] ;  /* 0x000000070a097984 */ /* 0x000ea40008000400 */
[----:B--2---:R-:W-:Y:S01]  /*1450*/  HSETP2.GT.AND P0, PT, R9.H0_H0, R3.H0_H0, PT ;  /* 0x2000000309007234 */ /* 0x004fe20003f04800 */
[----:B------:R-:W-:-:S12]  /*1460*/  IMAD.U32 R3, RZ, RZ, UR4 ;  /* 0x00000004ff037e24 */ /* 0x000fd8000f8e00ff */
[----:B------:R-:W-:Y:S01]  /*1470*/  @P0 IMAD R3, R3, 0x4, R12 ;  /* 0x0000000403030824 */ /* 0x000fe200078e020c */
[----:B------:R-:W-:Y:S05]  /*1480*/  @P0 STS.U16 [R10], R9 ;  /* 0x000000090a000388 */ /* 0x000fea0000000400 */
[----:B------:R-:W2:Y:S04]  /*1490*/  @P0 LDS R3, [R3] ;  /* 0x0000000003030984 */ /* 0x000ea80000000800 */
[----:B--2---:R3:W-:Y:S02]  /*14a0*/  @P0 STS [R12], R3 ;  /* 0x000000030c000388 */ /* 0x0047e40000000800 */
.L_x_28:
[----:B------:R-:W-:Y:S05]  /*14b0*/  BSYNC.RECONVERGENT B0 ;  /* 0x0000000000007941 */ /* 0x000fea0003800200 */
.L_x_27:
[----:B------:R-:W-:Y:S01]  /*14c0*/  BAR.SYNC.DEFER_BLOCKING 0x0 ;  /* 0x0000000000007b1d */ /* 0x000fe20000010000 */
[----:B------:R-:W-:-:S09]  /*14d0*/  UISETP.GT.U32.AND UP0, UPT, UR6, 0x3, UPT ;  /* 0x000000030600788c */ /* 0x000fd2000bf04070 */
[----:B------:R-:W-:Y:S05]  /*14e0*/  BRA.U UP0, `(.L_x_29) ;  /* 0xfffffffd00b87547 */ /* 0x000fea000b83ffff */
.L_x_26:
[----:B------:R-:W-:-:S13]  /*14f0*/  ISETP.NE.AND P0, PT, R13, RZ, PT ;  /* 0x000000ff0d00720c */ /* 0x000fda0003f05270 */
[----:B--2---:R-:W3:Y:S02]  /*1500*/  @!P0 LDS R10, [UR13] ;  /* 0x0000000dff0a8984 */ /* 0x004ee40008000800 */
[----:B---3--:R-:W-:-:S05]  /*1510*/  @!P0 IMAD.IADD R3, R10, 0x1, -R11 ;  /* 0x000000010a038824 */ /* 0x008fca00078e0a0b */
[----:B------:R2:W-:Y:S02]  /*1520*/  @!P0 STG.E desc[UR10][R6.64], R3 ;  /* 0x0000000306008986 */ /* 0x0005e4000c10190a */
.L_x_20:
[----:B------:R-:W-:-:S04]  /*1530*/  ISETP.NE.U32.AND P0, PT, R4, RZ, PT ;  /* 0x000000ff0400720c */ /* 0x000fc80003f05070 */
[----:B------:R-:W-:-:S13]  /*1540*/  ISETP.NE.AND.EX P0, PT, R5, RZ, PT, P0 ;  /* 0x000000ff0500720c */ /* 0x000fda0003f05300 */
[----:B------:R-:W-:Y:S05]  /*1550*/  @P0 BRA `(.L_x_30) ;  /* 0x0000000000040947 */ /* 0x000fea0003800000 */
[----:B------:R-:W-:Y:S05]  /*1560*/  BPT.TRAP 0x1 ;  /* 0x000000040000795c */ /* 0x000fea0000300000 */
.L_x_30:
[----:B------:R-:W-:Y:S01]  /*1570*/  UMOV UR6, 0xffffffff ;  /* 0xffffffff00067882 */ /* 0x000fe20000000000 */
[----:B------:R-:W-:Y:S02]  /*1580*/  ISETP.NE.AND P0, PT, R8, RZ, PT ;  /* 0x000000ff0800720c */ /* 0x000fe40003f05270 */
[----:B------:R-:W-:Y:S11]  /*1590*/  BRA.DIV UR6, `(.L_x_31) ;  /* 0x0000000e06447947 */ /* 0x000ff6000b800000 */
[----:B------:R-:W-:Y:S06]  /*15a0*/  BAR.SYNC.DEFER_BLOCKING 0x0 ;  /* 0x0000000000007b1d */ /* 0x000fec0000010000 */
.L_x_60:
[----:B------:R-:W-:Y:S04]  /*15b0*/  BSSY B0, `(.L_x_32) ;  /* 0x0000023000007945 */ /* 0x000fe80003800000 */
[----:B------:R-:W-:Y:S05]  /*15c0*/  @P0 BRA `(.L_x_33) ;  /* 0x0000000000840947 */ /* 0x000fea0003800000 */
[----:B--2---:R-:W2:Y:S01]  /*15d0*/  S2R R3, SR_CTAID.Y ;  /* 0x0000000000037919 */ /* 0x004ea20000002600 */
[----:B------:R-:W3:Y:S01]  /*15e0*/  LDCU UR6, c[0x0][0x374] ;  /* 0x00006e80ff0677ac */ /* 0x000ee20008000800 */
[----:B------:R-:W4:Y:S01]  /*15f0*/  S2R R8, SR_CTAID.Z ;  /* 0x0000000000087919 */ /* 0x000f220000002700 */
[----:B------:R-:W5:Y:S01]  /*1600*/  LDCU UR7, c[0x0][0x378] ;  /* 0x00006f00ff0777ac */ /* 0x000f620008000800 */
[----:B------:R-:W0:Y:S01]  /*1610*/  S2R R9, SR_LANEID ;  /* 0x0000000000097919 */ /* 0x000e220000000000 */
[----:B------:R-:W-:Y:S01]  /*1620*/  VOTEU.ANY UR12, UPT, PT ;  /* 0x00000000000c7886 */ /* 0x000fe200038e0100 */
[----:B------:R-:W-:-:S04]  /*1630*/  UIADD3 UR8, UPT, UPT, URZ, -UR9, URZ ;  /* 0x80000009ff087290 */ /* 0x000fc8000fffe0ff */
[----:B---3--:R-:W-:-:S04]  /*1640*/  UIMAD UR6, UR8, UR6, URZ ;  /* 0x00000006080672a4 */ /* 0x008fc8000f8e02ff */
[----:B-----5:R-:W-:Y:S01]  /*1650*/  UIMAD UR6, UR7, UR6, -0x7fffffff ;  /* 0x80000001070674a4 */ /* 0x020fe2000f8e0206 */
[----:B--2---:R-:W-:Y:S02]  /*1660*/  IMAD.IADD R3, R2, 0x1, R3 ;  /* 0x0000000102037824 */ /* 0x004fe400078e0203 */
[----:B----4-:R-:W-:Y:S02]  /*1670*/  IMAD.MOV R2, RZ, RZ, -R8 ;  /* 0x000000ffff027224 */ /* 0x010fe400078e0a08 */
[----:B------:R-:W0:Y:S03]  /*1680*/  FLO.U32 R8, UR12 ;  /* 0x0000000c00087d00 */ /* 0x000e2600080e0000 */
[----:B------:R-:W-:-:S05]  /*1690*/  ISETP.NE.AND P1, PT, R3, R2, PT ;  /* 0x000000020300720c */ /* 0x000fca0003f25270 */
[----:B------:R-:W2:Y:S01]  /*16a0*/  POPC R2, UR12 ;  /* 0x0000000c00027d09 */ /* 0x000ea20008000000 */
[----:B0-----:R-:W-:-:S07]  /*16b0*/  ISETP.EQ.U32.AND P0, PT, R8, R9, PT ;  /* 0x000000090800720c */ /* 0x001fce0003f02070 */
[----:B------:R-:W-:Y:S01]  /*16c0*/  VOTEU.ANY UP0, P1 ;  /* 0x0000000000ff7886 */ /* 0x000fe20000800100 */
[----:B------:R-:W-:-:S06]  /*16d0*/  USEL UR6, UR6, 0x1, !UP0 ;  /* 0x0000000106067887 */ /* 0x000fcc000c000000 */
[----:B--2---:R-:W-:Y:S01]  /*16e0*/  IMAD R3, R2, UR6, RZ ;  /* 0x0000000602037c24 */ /* 0x004fe2000f8e02ff */
[----:B------:R-:W-:Y:S06]  /*16f0*/  @P0 MEMBAR.ALL.GPU ;  /* 0x0000000000000992 */ /* 0x000fec000000a000 */
[----:B------:R-:W-:-:S00]  /*1700*/  @P0 ERRBAR ;  /* 0x00000000000009ab */ /* 0x000fc00000000000 */
[----:B------:R-:W-:Y:S06]  /*1710*/  @P0 CGAERRBAR ;  /* 0x00000000000005ab */ /* 0x000fec0000000000 */
[----:B------:R-:W2:Y:S01]  /*1720*/  @P0 ATOM.E.ADD.STRONG.GPU PT, R3, desc[UR10][R4.64+0x4], R3 ;  /* 0x800004030403098a */ /* 0x000ea200081ef10a */
[----:B------:R-:W0:Y:S02]  /*1730*/  S2R R9, SR_LTMASK ;  /* 0x0000000000097919 */ /* 0x000e240000003900 */
[----:B0-----:R-:W-:-:S06]  /*1740*/  LOP3.LUT R9, R9, UR12, RZ, 0xc0, !PT ;  /* 0x0000000c09097c12 */ /* 0x001fcc000f8ec0ff */
[----:B------:R-:W0:Y:S01]  /*1750*/  POPC R9, R9 ;  /* 0x0000000900097309 */ /* 0x000e220000000000 */
[----:B--2---:R-:W0:Y:S02]  /*1760*/  SHFL.IDX PT, R2, R3, R8, 0x1f ;  /* 0x00001f0803027589 */ /* 0x004e2400000e0000 */
[----:B0-----:R-:W-:-:S07]  /*1770*/  IMAD R2, R9, UR6, R2 ;  /* 0x0000000609027c24 */ /* 0x001fce000f8e0202 */
.L_x_34:
[----:B------:R-:W2:Y:S04]  /*1780*/  LD.E.STRONG.GPU R3, desc[UR10][R4.64+0x4] ;  /* 0x0000040a04037980 */ /* 0x000ea8000c10f900 */
[----:B--2---:R-:W-:Y:S01]  /*1790*/  CCTL.IVALL ;  /* 0x00000000ff00798f */ /* 0x004fe20002000000 */
[----:B------:R-:W-:Y:S05]  /*17a0*/  YIELD ;  /* 0x0000000000007946 */ /* 0x000fea0003800000 */
[----:B------:R-:W-:-:S04]  /*17b0*/  LOP3.LUT R3, R3, R2, RZ, 0x3c, !PT ;  /* 0x0000000203037212 */ /* 0x000fc800078e3cff */
[----:B------:R-:W-:-:S13]  /*17c0*/  ISETP.GT.AND P0, PT, R3, -0x1, PT ;  /* 0xffffffff0300780c */ /* 0x000fda0003f04270 */
[----:B------:R-:W-:Y:S05]  /*17d0*/  @P0 BRA `(.L_x_34) ;  /* 0xfffffffc00e80947 */ /* 0x000fea000383ffff */
.L_x_33:
[----:B------:R-:W-:Y:S05]  /*17e0*/  BSYNC B0 ;  /* 0x0000000000007941 */ /* 0x000fea0003800000 */
.L_x_32:
[----:B------:R-:W-:-:S03]  /*17f0*/  UMOV UR6, 0xffffffff ;  /* 0xffffffff00067882 */ /* 0x000fc60000000000 */
[----:B------:R-:W-:Y:S05]  /*1800*/  BRA.DIV UR6, `(.L_x_35) ;  /* 0x0000000a06d87947 */ /* 0x000fea000b800000 */
[----:B------:R-:W-:Y:S06]  /*1810*/  BAR.SYNC.DEFER_BLOCKING 0x0 ;  /* 0x0000000000007b1d */ /* 0x000fec0000010000 */
.L_x_63:
[----:B--2---:R-:W2:Y:S01]  /*1820*/  LDG.E R6, desc[UR10][R6.64] ;  /* 0x0000000a06067981 */ /* 0x004ea2000c1e1900 */
[----:B------:R-:W3:Y:S01]  /*1830*/  LDC.64 R8, c[0x0][0x380] ;  /* 0x0000e000ff087b82 */ /* 0x000ee20000000a00 */
[----:B------:R-:W4:Y:S01]  /*1840*/  LDCU UR6, c[0x0][0x38c] ;  /* 0x00007180ff0677ac */ /* 0x000f220008000800 */
[----:B--2---:R-:W-:-:S05]  /*1850*/  IMAD.IADD R2, R11, 0x1, R6 ;  /* 0x000000010b027824 */ /* 0x004fca00078e0206 */
[----:B------:R-:W-:-:S03]  /*1860*/  SHF.R.S32.HI R3, RZ, 0x1f, R2 ;  /* 0x0000001fff037819 */ /* 0x000fc60000011402 */
[----:B----4-:R-:W-:-:S03]  /*1870*/  IMAD.WIDE R4, R11, UR6, R2 ;  /* 0x000000060b047c25 */ /* 0x010fc6000f8e0202 */
[----:B---3--:R-:W-:-:S04]  /*1880*/  LEA R8, P0, R4, R8, 0x1 ;  /* 0x0000000804087211 */ /* 0x008fc800078008ff */
[----:B------:R-:W-:-:S05]  /*1890*/  LEA.HI.X R9, R4, R9, R5, 0x1, P0 ;  /* 0x0000000904097211 */ /* 0x000fca00000f0c05 */
[----:B------:R-:W2:Y:S02]  /*18a0*/  LDG.E.U16 R8, desc[UR10][R8.64] ;  /* 0x0000000a08087981 */ /* 0x000ea4000c1e1500 */
[----:B--2---:R-:W-:-:S13]  /*18b0*/  HSETP2.NEU.AND P0, PT, R8.H0_H0, RZ.H0_H0, PT ;  /* 0x200000ff08007234 */ /* 0x004fda0003f0d800 */
[----:B------:R-:W-:Y:S05]  /*18c0*/  @!P0 EXIT ;  /* 0x000000000000894d */ /* 0x000fea0003800000 */
[----:B------:R-:W-:-:S13]  /*18d0*/  ISETP.NE.AND P0, PT, R6, RZ, PT ;  /* 0x000000ff0600720c */ /* 0x000fda0003f05270 */
[----:B------:R-:W-:Y:S05]  /*18e0*/  @!P0 BRA `(.L_x_36) ;  /* 0x0000000000808947 */ /* 0x000fea0003800000 */
[----:B------:R-:W2:Y:S02]  /*18f0*/  LDCU UR6, c[0x0][0x388] ;  /* 0x00007100ff0677ac */ /* 0x000ea40008000800 */
[----:B--2---:R-:W-:-:S13]  /*1900*/  ISETP.GE.AND P0, PT, R0, UR6, PT ;  /* 0x0000000600007c0c */ /* 0x004fda000bf06270 */
[----:B------:R-:W-:Y:S05]  /*1910*/  @P0 EXIT ;  /* 0x000000000000094d */ /* 0x000fea0003800000 */
.L_x_39:
[----:B------:R-:W-:Y:S01]  /*1920*/  ISETP.NE.AND P0, PT, R0, R2, PT ;  /* 0x000000020000720c */ /* 0x000fe20003f05270 */
[----:B------:R-:W-:-:S12]  /*1930*/  BSSY.RECONVERGENT B0, `(.L_x_37) ;  /* 0x0000016000007945 */ /* 0x000fd80003800200 */
[----:B--2---:R-:W-:Y:S05]  /*1940*/  @!P0 BRA `(.L_x_38) ;  /* 0x0000000000508947 */ /* 0x004fea0003800000 */
[----:B------:R-:W2:Y:S01]  /*1950*/  LDCU UR6, c[0x0][0x38c] ;  /* 0x00007180ff0677ac */ /* 0x000ea20008000800 */
[--C-:B------:R-:W-:Y:S01]  /*1960*/  SHF.R.S32.HI R5, RZ, 0x1f, R0.reuse ;  /* 0x0000001fff057819 */ /* 0x100fe20000011400 */
[----:B------:R-:W-:Y:S01]  /*1970*/  IMAD.MOV.U32 R4, RZ, RZ, R0 ;  /* 0x000000ffff047224 */ /* 0x000fe200078e0000 */
[----:B------:R-:W3:Y:S03]  /*1980*/  LDCU.64 UR16, c[0x0][0x380] ;  /* 0x00007000ff1077ac */ /* 0x000ee60008000a00 */
[----:B--2---:R-:W-:-:S03]  /*1990*/  IMAD.WIDE R6, R11, UR6, R4 ;  /* 0x000000060b067c25 */ /* 0x004fc6000f8e0204 */
[----:B---3--:R-:W-:-:S04]  /*19a0*/  LEA R4, P0, R6, UR16, 0x1 ;  /* 0x0000001006047c11 */ /* 0x008fc8000f8008ff */
[----:B------:R-:W-:-:S05]  /*19b0*/  LEA.HI.X R5, R6, UR17, R7, 0x1, P0 ;  /* 0x0000001106057c11 */ /* 0x000fca00080f0c07 */
[----:B------:R-:W2:Y:S01]  /*19c0*/  LDG.E.U16 R6, desc[UR10][R4.64] ;  /* 0x0000000a04067981 */ /* 0x000ea2000c1e1500 */
[----:B------:R-:W-:-:S04]  /*19d0*/  HADD2.F32 R7, -RZ, R8.H0_H0 ;  /* 0x20000008ff077230 */ /* 0x000fc80000004100 */
[----:B------:R-:W3:Y:S01]  /*19e0*/  MUFU.RCP R9, R7 ;  /* 0x0000000700097308 */ /* 0x000ee20000001000 */
[----:B--2---:R-:W-:-:S05]  /*19f0*/  HADD2.F32 R10, -RZ, R6.H0_H0 ;  /* 0x20000006ff0a7230 */ /* 0x004fca0000004100 */
[----:B---3--:R-:W-:-:S05]  /*1a00*/  FMUL R12, R10, R9 ;  /* 0x000000090a0c7220 */ /* 0x008fca0000400000 */
[----:B------:R-:W-:-:S05]  /*1a10*/  F2FP.F16.F32.PACK_AB R6, RZ, R12 ;  /* 0x0000000cff06723e */ /* 0x000fca00000000ff */
[C---:B------:R-:W-:Y:S02]  /*1a20*/  HSETP2.GEU.AND P1, PT, |R6|.reuse.H0_H0, 8.523464202880859375e-06, 8.523464202880859375e-06, PT ;  /* 0x008f008f06007434 */ /* 0x040fe40003f2ea00 */
[----:B------:R-:W-:-:S05]  /*1a30*/  HSETP2.GT.AND P0, PT, |R6|.H0_H0, RZ.H0_H0, PT ;  /* 0x200000ff06007234 */ /* 0x000fca0003f04a00 */
[----:B------:R-:W-:-:S13]  /*1a40*/  PLOP3.LUT P0, PT, P1, P0, PT, 0xf2, 0x2f ;  /* 0x00000000002f781c */ /* 0x000fda0000f01e72 */
[----:B------:R-:W-:-:S04]  /*1a50*/  @!P0 FFMA R10, -R7, R12, R10 ;  /* 0x0000000c070a8223 */ /* 0x000fc8000000010a */
[----:B------:R-:W-:-:S05]  /*1a60*/  @!P0 FFMA R10, R9, R10, R12 ;  /* 0x0000000a090a8223 */ /* 0x000fca000000000c */
[----:B------:R-:W-:-:S05]  /*1a70*/  @!P0 F2FP.F16.F32.PACK_AB R6, RZ, R10 ;  /* 0x0000000aff06823e */ /* 0x000fca00000000ff */
[----:B------:R2:W-:Y:S02]  /*1a80*/  STG.E.U16 desc[UR10][R4.64], R6 ;  /* 0x0000000604007986 */ /* 0x0005e4000c10150a */
.L_x_38:
[----:B------:R-:W-:Y:S05]  /*1a90*/  BSYNC.RECONVERGENT B0 ;  /* 0x0000000000007941 */ /* 0x000fea0003800200 */
.L_x_37:
[----:B------:R-:W3:Y:S01]  /*1aa0*/  LDCU UR6, c[0x0][0x388] ;  /* 0x00007100ff0677ac */ /* 0x000ee20008000800 */
[----:B------:R-:W-:-:S05]  /*1ab0*/  VIADD R0, R0, UR14 ;  /* 0x0000000e00007c36 */ /* 0x000fca0008000000 */
[----:B---3--:R-:W-:-:S13]  /*1ac0*/  ISETP.GE.AND P0, PT, R0, UR6, PT ;  /* 0x0000000600007c0c */ /* 0x008fda000bf06270 */
[----:B------:R-:W-:Y:S05]  /*1ad0*/  @!P0 BRA `(.L_x_39) ;  /* 0xfffffffc00908947 */ /* 0x000fea000383ffff */
[----:B------:R-:W-:Y:S05]  /*1ae0*/  EXIT ;  /* 0x000000000000794d */ /* 0x000fea0003800000 */
.L_x_36:
[----:B------:R-:W2:Y:S01]  /*1af0*/  LDCU UR6, c[0x0][0x388] ;  /* 0x00007100ff0677ac */ /* 0x000ea20008000800 */
[----:B------:R-:W-:-:S05]  /*1b00*/  VIADD R0, R0, 0x1 ;  /* 0x0000000100007836 */ /* 0x000fca0000000000 */
[----:B--2---:R-:W-:-:S13]  /*1b10*/  ISETP.GE.AND P0, PT, R0, UR6, PT ;  /* 0x0000000600007c0c */ /* 0x004fda000bf06270 */
[----:B------:R-:W-:Y:S05]  /*1b20*/  @P0 EXIT ;  /* 0x000000000000094d */ /* 0x000fea0003800000 */
[----:B------:R-:W-:-:S04]  /*1b30*/  HADD2.F32 R8, -RZ, R8.H0_H0 ;  /* 0x20000008ff087230 */ /* 0x000fc80000004100 */
[----:B------:R2:W3:Y:S03]  /*1b40*/  MUFU.RCP R7, R8 ;  /* 0x0000000800077308 */ /* 0x0004e60000001000 */
.L_x_40:
[----:B----4-:R-:W4:Y:S01]  /*1b50*/  LDCU.128 UR16, c[0x0][0x380] ;  /* 0x00007000ff1077ac */ /* 0x010f220008000c00 */
[--C-:B------:R-:W-:Y:S01]  /*1b60*/  SHF.R.S32.HI R3, RZ, 0x1f, R0.reuse ;  /* 0x0000001fff037819 */ /* 0x100fe20000011400 */
[----:B------:R-:W-:-:S04]  /*1b70*/  IMAD.MOV.U32 R2, RZ, RZ, R0 ;  /* 0x000000ffff027224 */ /* 0x000fc800078e0000 */
[----:B----4-:R-:W-:-:S03]  /*1b80*/  IMAD.WIDE R4, R11, UR19, R2 ;  /* 0x000000130b047c25 */ /* 0x010fc6000f8e0202 */
[----:B------:R-:W-:-:S04]  /*1b90*/  LEA R2, P0, R4, UR16, 0x1 ;  /* 0x0000001004027c11 */ /* 0x000fc8000f8008ff */
[----:B------:R-:W-:-:S05]  /*1ba0*/  LEA.HI.X R3, R4, UR17, R5, 0x1, P0 ;  /* 0x0000001104037c11 */ /* 0x000fca00080f0c05 */
[----:B------:R-:W4:Y:S01]  /*1bb0*/  LDG.E.U16 R4, desc[UR10][R2.64] ;  /* 0x0000000a02047981 */ /* 0x000f22000c1e1500 */
[----:B------:R-:W-:Y:S02]  /*1bc0*/  VIADD R0, R0, UR14 ;  /* 0x0000000e00007c36 */ /* 0x000fe40008000000 */
[----:B----4-:R-:W-:-:S05]  /*1bd0*/  HADD2.F32 R5, -RZ, R4.H0_H0 ;  /* 0x20000004ff057230 */ /* 0x010fca0000004100 */
[----:B---3--:R-:W-:-:S05]  /*1be0*/  FMUL R6, R7, R5 ;  /* 0x0000000507067220 */ /* 0x008fca0000400000 */
[----:B------:R-:W-:-:S05]  /*1bf0*/  F2FP.F16.F32.PACK_AB R4, RZ, R6 ;  /* 0x00000006ff04723e */ /* 0x000fca00000000ff */
[C---:B------:R-:W-:Y:S02]  /*1c00*/  HSETP2.GEU.AND P1, PT, |R4|.reuse.H0_H0, 8.523464202880859375e-06, 8.523464202880859375e-06, PT ;  /* 0x008f008f04007434 */ /* 0x040fe40003f2ea00 */
[----:B------:R-:W-:-:S05]  /*1c10*/  HSETP2.GT.AND P0, PT, |R4|.H0_H0, RZ.H0_H0, PT ;  /* 0x200000ff04007234 */ /* 0x000fca0003f04a00 */
[----:B------:R-:W-:-:S13]  /*1c20*/  PLOP3.LUT P0, PT, P1, P0, PT, 0xf2, 0x2f ;  /* 0x00000000002f781c */ /* 0x000fda0000f01e72 */
[----:B------:R-:W-:-:S04]  /*1c30*/  @!P0 FFMA R5, -R8, R6, R5 ;  /* 0x0000000608058223 */ /* 0x000fc80000000105 */
[----:B------:R-:W-:-:S05]  /*1c40*/  @!P0 FFMA R5, R7, R5, R6 ;  /* 0x0000000507058223 */ /* 0x000fca0000000006 */
[----:B------:R-:W-:Y:S02]  /*1c50*/  @!P0 F2FP.F16.F32.PACK_AB R4, RZ, R5 ;  /* 0x00000005ff04823e */ /* 0x000fe400000000ff */
[----:B------:R-:W-:-:S03]  /*1c60*/  ISETP.GE.AND P0, PT, R0, UR18, PT ;  /* 0x0000001200007c0c */ /* 0x000fc6000bf06270 */
[----:B------:R4:W-:Y:S10]  /*1c70*/  STG.E.U16 desc[UR10][R2.64], R4 ;  /* 0x0000000402007986 */ /* 0x0009f4000c10150a */
[----:B------:R-:W-:Y:S05]  /*1c80*/  @!P0 BRA `(.L_x_40) ;  /* 0xfffffffc00b08947 */ /* 0x000fea000383ffff */
[----:B------:R-:W-:Y:S05]  /*1c90*/  EXIT ;  /* 0x000000000000794d */ /* 0x000fea0003800000 */
.L_x_13:
[----:B------:R-:W-:Y:S02]  /*1ca0*/  IMAD.MOV.U32 R12, RZ, RZ, R6 ;  /* 0x000000ffff0c7224 */ /* 0x000fe400078e0006 */
[----:B------:R-:W-:Y:S02]  /*1cb0*/  IMAD.MOV.U32 R14, RZ, RZ, 0x10 ;  /* 0x00000010ff0e7424 */ /* 0x000fe400078e00ff */
[----:B------:R-:W-:Y:S02]  /*1cc0*/  IMAD.MOV.U32 R19, RZ, RZ, 0x1f ;  /* 0x0000001fff137424 */ /* 0x000fe400078e00ff */
[----:B------:R-:W-:-:S07]  /*1cd0*/  IMAD.MOV.U32 R9, RZ, RZ, -0x1 ;  /* 0xffffffffff097424 */ /* 0x000fce00078e00ff */
[----:B------:R-:W-:Y:S05]  /*1ce0*/  WARPSYNC.COLLECTIVE R9, `(.L_x_41) ;  /* 0x0000000009087348 */ /* 0x000fea0003c00000 */
[----:B------:R0:W1:Y:S02]  /*1cf0*/  SHFL.DOWN P1, R10, R12, R14, R19 ;  /* 0x0800000e0c0a7389 */ /* 0x0000640000020013 */
[----:B01----:R-:W-:Y:S05]  /*1d00*/  ENDCOLLECTIVE ;  /* 0x000000000000791b */ /* 0x003fea0003800000 */
.L_x_41:
[----:B------:R-:W-:Y:S02]  /*1d10*/  IMAD.MOV.U32 R12, RZ, RZ, R5 ;  /* 0x000000ffff0c7224 */ /* 0x000fe400078e0005 */
[----:B------:R-:W-:-:S07]  /*1d20*/  IMAD.MOV.U32 R7, RZ, RZ, R10 ;  /* 0x000000ffff077224 */ /* 0x000fce00078e000a */
[----:B------:R-:W-:Y:S05]  /*1d30*/  WARPSYNC.COLLECTIVE R9, `(.L_x_42) ;  /* 0x0000000009087348 */ /* 0x000fea0003c00000 */
[----:B------:R0:W1:Y:S02]  /*1d40*/  SHFL.DOWN P1, R10, R12, R14, R19 ;  /* 0x0800000e0c0a7389 */ /* 0x0000640000020013 */
[----:B01----:R-:W-:Y:S05]  /*1d50*/  ENDCOLLECTIVE ;  /* 0x000000000000791b */ /* 0x003fea0003800000 */
.L_x_42:
[----:B------:R-:W-:-:S05]  /*1d60*/  HSETP2.GT.AND P2, PT, R7.H0_H0, R4.H0_H0, PT ;  /* 0x2000000407007234 */ /* 0x000fca0003f44800 */
[----:B------:R-:W-:-:S04]  /*1d70*/  SEL R7, R4, R7, !P2 ;  /* 0x0000000704077207 */ /* 0x000fc80005000000 */
[----:B------:R-:W-:Y:S01]  /*1d80*/  PRMT R6, R7, 0x5410, R7 ;  /* 0x0000541007067816 */ /* 0x000fe20000000007 */
[----:B------:R-:W-:-:S04]  /*1d90*/  IMAD.MOV.U32 R14, RZ, RZ, 0x8 ;  /* 0x00000008ff0e7424 */ /* 0x000fc800078e00ff */
[----:B------:R-:W-:Y:S02]  /*1da0*/  IMAD.MOV.U32 R12, RZ, RZ, R6 ;  /* 0x000000ffff0c7224 */ /* 0x000fe400078e0006 */
[----:B------:R-:W-:-:S07]  /*1db0*/  IMAD.MOV.U32 R4, RZ, RZ, R10 ;  /* 0x000000ffff047224 */ /* 0x000fce00078e000a */
[----:B------:R-:W-:Y:S05]  /*1dc0*/  WARPSYNC.COLLECTIVE R9, `(.L_x_43) ;  /* 0x0000000009087348 */ /* 0x000fea0003c00000 */
[----:B------:R0:W1:Y:S02]  /*1dd0*/  SHFL.DOWN P1, R10, R12, R14, R19 ;  /* 0x0800000e0c0a7389 */ /* 0x0000640000020013 */
[----:B01----:R-:W-:Y:S05]  /*1de0*/  ENDCOLLECTIVE ;  /* 0x000000000000791b */ /* 0x003fea0003800000 */
.L_x_43:
[----:B------:R-:W-:-:S05]  /*1df0*/  SEL R4, R5, R4, !P2 ;  /* 0x0000000405047207 */ /* 0x000fca0005000000 */
[----:B------:R-:W-:Y:S02]  /*1e00*/  IMAD.MOV.U32 R12, RZ, RZ, R4 ;  /* 0x000000ffff0c7224 */ /* 0x000fe400078e0004 */
[----:B------:R-:W-:-:S07]  /*1e10*/  IMAD.MOV.U32 R8, RZ, RZ, R10 ;  /* 0x000000ffff087224 */ /* 0x000fce00078e000a */
[----:B------:R-:W-:Y:S05]  /*1e20*/  WARPSYNC.COLLECTIVE R9, `(.L_x_44) ;  /* 0x0000000009087348 */ /* 0x000fea0003c00000 */
[----:B------:R0:W1:Y:S02]  /*1e30*/  SHFL.DOWN P1, R10, R12, R14, R19 ;  /* 0x0800000e0c0a7389 */ /* 0x0000640000020013 */
[----:B01----:R-:W-:Y:S05]  /*1e40*/  ENDCOLLECTIVE ;  /* 0x000000000000791b */ /* 0x003fea0003800000 */
.L_x_44:
        /* <DEDUP_REMOVED lines=9> */
.L_x_45:
[----:B------:R-:W-:-:S05]  /*1ee0*/  SEL R7, R4, R7, !P3 ;  /* 0x0000000704077207 */ /* 0x000fca0005800000 */
[----:B------:R-:W-:Y:S02]  /*1ef0*/  IMAD.MOV.U32 R12, RZ, RZ, R7 ;  /* 0x000000ffff0c7224 */ /* 0x000fe400078e0007 */
[----:B------:R-:W-:-:S07]  /*1f00*/  IMAD.MOV.U32 R15, RZ, RZ, R10 ;  /* 0x000000ffff0f7224 */ /* 0x000fce00078e000a */
[----:B------:R-:W-:Y:S05]  /*1f10*/  WARPSYNC.COLLECTIVE R9, `(.L_x_46) ;  /* 0x0000000009087348 */ /* 0x000fea0003c00000 */
[----:B------:R0:W1:Y:S02]  /*1f20*/  SHFL.DOWN P1, R10, R12, R14, R19 ;  /* 0x0800000e0c0a7389 */ /* 0x0000640000020013 */
[----:B01----:R-:W-:Y:S05]  /*1f30*/  ENDCOLLECTIVE ;  /* 0x000000000000791b */ /* 0x003fea0003800000 */
.L_x_46:
        /* <DEDUP_REMOVED lines=9> */
.L_x_47:
[----:B------:R-:W-:-:S05]  /*1fd0*/  SEL R6, R7, R6, !P2 ;  /* 0x0000000607067207 */ /* 0x000fca0005000000 */
[----:B------:R-:W-:Y:S02]  /*1fe0*/  IMAD.MOV.U32 R12, RZ, RZ, R6 ;  /* 0x000000ffff0c7224 */ /* 0x000fe400078e0006 */
[----:B------:R-:W-:-:S07]  /*1ff0*/  IMAD.MOV.U32 R15, RZ, RZ, R10 ;  /* 0x000000ffff0f7224 */ /* 0x000fce00078e000a */
[----:B------:R-:W-:Y:S05]  /*2000*/  WARPSYNC.COLLECTIVE R9, `(.L_x_48) ;  /* 0x0000000009087348 */ /* 0x000fea0003c00000 */
[----:B------:R0:W1:Y:S02]  /*2010*/  SHFL.DOWN P1, R10, R12, R14, R19 ;  /* 0x0800000e0c0a7389 */ /* 0x0000640000020013 */
[----:B01----:R-:W-:Y:S05]  /*2020*/  ENDCOLLECTIVE ;  /* 0x000000000000791b */ /* 0x003fea0003800000 */
.L_x_48:
        /* <DEDUP_REMOVED lines=9> */
.L_x_49:
[----:B------:R-:W-:-:S05]  /*20c0*/  SEL R17, R6, R17, !P2 ;  /* 0x0000001106117207 */ /* 0x000fca0005000000 */
[----:B------:R-:W-:Y:S02]  /*20d0*/  IMAD.MOV.U32 R12, RZ, RZ, R17 ;  /* 0x000000ffff0c7224 */ /* 0x000fe400078e0011 */
[----:B------:R-:W-:-:S07]  /*20e0*/  IMAD.MOV.U32 R15, RZ, RZ, R10 ;  /* 0x000000ffff0f7224 */ /* 0x000fce00078e000a */
[----:B------:R-:W-:Y:S05]  /*20f0*/  WARPSYNC.COLLECTIVE R9, `(.L_x_50) ;  /* 0x0000000009087348 */ /* 0x000fea0003c00000 */
[----:B------:R0:W1:Y:S02]  /*2100*/  SHFL.DOWN P1, R10, R12, R14, R19 ;  /* 0x0800000e0c0a7389 */ /* 0x0000640000020013 */
[----:B01----:R-:W-:Y:S05]  /*2110*/  ENDCOLLECTIVE ;  /* 0x000000000000791b */ /* 0x003fea0003800000 */
.L_x_50:
[----:B------:R-:W-:Y:S05]  /*2120*/  BRA `(.L_x_51) ;  /* 0xffffffec00007947 */ /* 0x000fea000383ffff */
.L_x_15:
[----:B------:R-:W-:Y:S01]  /*2130*/  BSSY B0, `(.L_x_52) ;  /* 0x000000a000007945 */ /* 0x000fe20003800000 */
[----:B------:R-:W-:Y:S02]  /*2140*/  IMAD.MOV.U32 R10, RZ, RZ, 0x0 ;  /* 0x00000000ff0a7424 */ /* 0x000fe400078e00ff */
[----:B------:R-:W-:Y:S02]  /*2150*/  IMAD.MOV.U32 R12, RZ, RZ, 0x0 ;  /* 0x00000000ff0c7424 */ /* 0x000fe400078e00ff */
[----:B------:R-:W-:-:S07]  /*2160*/  IMAD.MOV.U32 R9, RZ, RZ, -0x1 ;  /* 0xffffffffff097424 */ /* 0x000fce00078e00ff */
[----:B------:R-:W-:Y:S05]  /*2170*/  WARPSYNC.COLLECTIVE.ALL `(.L_x_53) ;  /* 0x0000000000147948 */ /* 0x000fea0003c00000 */
[----:B------:R-:W-:-:S04]  /*2180*/  SHF.L.U32 R12, R12, 0x10, RZ ;  /* 0x000000100c0c7819 */ /* 0x000fc800000006ff */
[----:B------:R-:W-:-:S05]  /*2190*/  LOP3.LUT R12, R12, 0xf, R10, 0xf8, !PT ;  /* 0x0000000f0c0c7812 */ /* 0x000fca00078ef80a */
[----:B------:R0:W-:Y:S02]  /*21a0*/  BAR.SYNC.DEFER_BLOCKING R12, R12 ;  /* 0x0000000c0000731d */ /* 0x0001e40000010000 */
[----:B0-----:R-:W-:-:S04]  /*21b0*/  SHF.R.U32 R12, R12, 0x10, RZ ;  /* 0x000000100c0c7819 */ /* 0x001fc800000016ff */
[----:B------:R-:W-:Y:S05]  /*21c0*/  ENDCOLLECTIVE ;  /* 0x000000000000791b */ /* 0x000fea0003800000 */
.L_x_53:
[----:B------:R-:W-:Y:S05]  /*21d0*/  BSYNC B0 ;  /* 0x0000000000007941 */ /* 0x000fea0003800000 */
.L_x_52:
[----:B------:R-:W-:Y:S05]  /*21e0*/  BRA `(.L_x_54) ;  /* 0xffffffec002c7947 */ /* 0x000fea000383ffff */
.L_x_19:
        /* <DEDUP_REMOVED lines=10> */
.L_x_56:
[----:B------:R-:W-:Y:S05]  /*2290*/  BSYNC B0 ;  /* 0x0000000000007941 */ /* 0x000fea0003800000 */
.L_x_55:
[----:B------:R-:W-:Y:S05]  /*22a0*/  BRA `(.L_x_57) ;  /* 0xffffffec00a87947 */ /* 0x000fea000383ffff */
.L_x_31:
[----:B------:R-:W-:Y:S01]  /*22b0*/  BSSY B0, `(.L_x_58) ;  /* 0x000000a000007945 */ /* 0x000fe20003800000 */
[----:B------:R-:W-:Y:S02]  /*22c0*/  IMAD.MOV.U32 R10, RZ, RZ, 0x0 ;  /* 0x00000000ff0a7424 */ /* 0x000fe400078e00ff */
[----:B------:R-:W-:Y:S02]  /*22d0*/  IMAD.MOV.U32 R12, RZ, RZ, 0x0 ;  /* 0x00000000ff0c7424 */ /* 0x000fe400078e00ff */
[----:B------:R-:W-:-:S07]  /*22e0*/  IMAD.MOV.U32 R9, RZ, RZ, -0x1 ;  /* 0xffffffffff097424 */ /* 0x000fce00078e00ff */
[----:B012---:R-:W-:Y:S05]  /*22f0*/  WARPSYNC.COLLECTIVE.ALL `(.L_x_59) ;  /* 0x0000000000147948 */ /* 0x007fea0003c00000 */
[----:B------:R-:W-:-:S04]  /*2300*/  SHF.L.U32 R12, R12, 0x10, RZ ;  /* 0x000000100c0c7819 */ /* 0x000fc800000006ff */
[----:B------:R-:W-:-:S05]  /*2310*/  LOP3.LUT R12, R12, 0xf, R10, 0xf8, !PT ;  /* 0x0000000f0c0c7812 */ /* 0x000fca00078ef80a */
[----:B------:R3:W-:Y:S02]  /*2320*/  BAR.SYNC.DEFER_BLOCKING R12, R12 ;  /* 0x0000000c0000731d */ /* 0x0007e40000010000 */
[----:B---3--:R-:W-:-:S04]  /*2330*/  SHF.R.U32 R12, R12, 0x10, RZ ;  /* 0x000000100c0c7819 */ /* 0x008fc800000016ff */
[----:B012---:R-:W-:Y:S05]  /*2340*/  ENDCOLLECTIVE ;  /* 0x000000000000791b */ /* 0x007fea0003800000 */
.L_x_59:
[----:B------:R-:W-:Y:S05]  /*2350*/  BSYNC B0 ;  /* 0x0000000000007941 */ /* 0x000fea0003800000 */
.L_x_58:
[----:B------:R-:W-:Y:S05]  /*2360*/  BRA `(.L_x_60) ;  /* 0xfffffff000907947 */ /* 0x000fea000383ffff */
.L_x_35:
        /* <DEDUP_REMOVED lines=10> */
.L_x_62:
[----:B------:R-:W-:Y:S05]  /*2410*/  BSYNC B0 ;  /* 0x0000000000007941 */ /* 0x000fea0003800000 */
.L_x_61:
[----:B------:R-:W-:Y:S05]  /*2420*/  BRA `(.L_x_63) ;  /* 0xfffffff000fc7947 */ /* 0x000fea000383ffff */
.L_x_64:
        /* <DEDUP_REMOVED lines=13> */
.L_x_67:


//--------------------- .nv.shared._Z26panel_update_kernel_cacheUP6__halfiiiii --------------------------
	.section	.nv.shared._Z26panel_update_kernel_cacheUP6__halfiiiii,"aw",@nobits
	.sectionflags	@""
	.align	16
	.zero		1024


//--------------------- .nv.shared.reserved.0     --------------------------
	.section	.nv.shared.reserved.0,"aw",@nobits
	.weak		__nv_reservedSMEM_offset_0_alias
	.size		__nv_reservedSMEM_offset_0_alias, 0, 64
	.other		__nv_reservedSMEM_offset_0_alias,@"STO_CUDA_RESERVED_SHARED STV_DEFAULT"
__nv_reservedSMEM_offset_0_alias:
	.zero		0
	.zero		64


//--------------------- .nv.shared._Z21panel_row_swap_kernelP6__halfiiiiiPKi --------------------------
	.section	.nv.shared._Z21panel_row_swap_kernelP6__halfiiiiiPKi,"aw",@nobits
	.sectionflags	@""
	.align	16
	.zero		1024


//--------------------- .nv.shared._Z36panel_pivot_and_prescale_coop_kernelP6__halfiiiiS0_PiiS1_ --------------------------
	.section	.nv.shared._Z36panel_pivot_and_prescale_coop_kernelP6__halfiiiiS0_PiiS1_,"aw",@nobits
	.sectionflags	@""
	.align	16
	.zero		1024


//--------------------- .nv.constant0._Z26panel_update_kernel_cacheUP6__halfiiiii --------------------------
	.section	.nv.constant0._Z26panel_update_kernel_cacheUP6__halfiiiii,"a",@progbits
	.sectionflags	@""
	.align	4
.nv.constant0._Z26panel_update_kernel_cacheUP6__halfiiiii:
	.zero		924


//--------------------- .nv.constant0._Z21panel_row_swap_kernelP6__halfiiiiiPKi --------------------------
	.section	.nv.constant0._Z21panel_row_swap_kernelP6__halfiiiiiPKi,"a",@progbits
	.sectionflags	@""
	.align	4
.nv.constant0._Z21panel_row_swap_kernelP6__halfiiiiiPKi:
	.zero		936


//--------------------- .nv.constant0._Z36panel_pivot_and_prescale_coop_kernelP6__halfiiiiS0_PiiS1_ --------------------------
	.section	.nv.constant0._Z36panel_pivot_and_prescale_coop_kernelP6__halfiiiiS0_PiiS1_,"a",@progbits
	.sectionflags	@""
	.align	4
.nv.constant0._Z36panel_pivot_and_prescale_coop_kernelP6__halfiiiiS0_PiiS1_:
	.zero		952


//--------------------- SYMBOLS --------------------------

	.type		.nv.reservedSmem.offset0,@object
	.size		.nv.reservedSmem.offset0,0x4
	.type		.nv.reservedSmem.cap,@object
	.size		.nv.reservedSmem.cap,0x4
